def matmul_kernel(
    a_ptr,
    b_ptr,
    c_ptr,
    M,
    N,
    K,
    stride_am,
    stride_ak,
    stride_bk,
    stride_bn,
    stride_cm,
    stride_cn,
    BLOCK_M: tl.constexpr,
    BLOCK_N: tl.constexpr,
    BLOCK_K: tl.constexpr,
    GROUP_M: tl.constexpr,
):
    pid = tl.program_id(axis=0)
    num_pid_m = tl.cdiv(M, BLOCK_M)
    num_pid_n = tl.cdiv(N, BLOCK_N)
    num_pid_in_group = GROUP_M * num_pid_n
    group_id = pid // num_pid_in_group
    first_pid_m = group_id * GROUP_M
    group_size_m = min(num_pid_m - first_pid_m, GROUP_M)
    pid_m = first_pid_m + ((pid % num_pid_in_group) % group_size_m)
    pid_n = (pid % num_pid_in_group) // group_size_m

    offs_am = (pid_m * BLOCK_M + tl.arange(0, BLOCK_M)) % M
    offs_bn = (pid_n * BLOCK_N + tl.arange(0, BLOCK_N)) % N
    offs_k = tl.arange(0, BLOCK_K)
    a_ptrs = a_ptr + offs_am[:, None] * stride_am + offs_k[None, :] * stride_ak
    b_ptrs = b_ptr + offs_k[:, None] * stride_bk + offs_bn[None, :] * stride_bn

    acc = tl.zeros((BLOCK_M, BLOCK_N), dtype=tl.float32)
    for kk in range(0, tl.cdiv(K, BLOCK_K)):
        a = tl.load(a_ptrs, mask=offs_k[None, :] < K - kk * BLOCK_K, other=0.0)
        b = tl.load(b_ptrs, mask=offs_k[:, None] < K - kk * BLOCK_K, other=0.0)
        acc = tl.dot(a, b, acc)
        a_ptrs += BLOCK_K * stride_ak
        b_ptrs += BLOCK_K * stride_bk

    c = acc.to(c_ptr.dtype.element_ty)
    offs_cm = pid_m * BLOCK_M + tl.arange(0, BLOCK_M)
    offs_cn = pid_n * BLOCK_N + tl.arange(0, BLOCK_N)
    c_ptrs = c_ptr + offs_cm[:, None] * stride_cm + offs_cn[None, :] * stride_cn
    mask = (offs_cm[:, None] < M) & (offs_cn[None, :] < N)
    tl.store(c_ptrs, c, mask=mask)

# config = {"BLOCK_K": 32, "BLOCK_M": 256, "BLOCK_N": 128, "GROUP_M": 8, "arch": "sm_100", "dtype": "fp8e4m3", "num_ctas": 1, "num_stages": 2, "num_warps": 8}
# arch = sm_100


// ===== COMPILED SASS (sm_100a) =====

	.target	sm_100a

	.elftype	@"ET_EXEC"


//--------------------- .note.nv.tkinfo           --------------------------
	.section	.note.nv.tkinfo,"",@"SHT_NOTE"
	.sectionflags	@"SHF_NOTE_NV_TKINFO"
	.tkinfo
        /*0018*/ 	.word	0x00000081
        /*0030*/ 	.string	""
        /*0030*/ 	.string	"ptxas-blackwell"
        /*0030*/ 	.string	"Cuda compilation tools, release 12.9, V12.9.86"
        /*0030*/ 	.string	"Build cuda_12.9.r12.9/compiler.36037853_0"
        /*0030*/ 	.string	"-v  -suppress-debug-info  -lineinfo  -arch sm_100a "



//--------------------- .note.nv.cuver            --------------------------
	.section	.note.nv.cuver,"",@"SHT_NOTE"
	.sectionflags	@"SHF_NOTE_NV_CUVER"
        /*0018*/ 	.short	0x0001
        /*001a*/ 	.short	0x0064
        /*001c*/ 	.short	0x0001
        /*001e*/ 	.short	0x0000
        /*0020*/ 	.short	0x0001
        /*0022*/ 	.short	0x0000


//--------------------- .nv.info                  --------------------------
	.section	.nv.info,"",@"SHT_CUDA_INFO"
	.align	4


	//----- nvinfo : EIATTR_REGCOUNT
	.align		4
        /*0000*/ 	.byte	0x04, 0x2f
        /*0002*/ 	.short	(.L_4 - .L_3)
	.align		4
.L_3:
        /*0004*/ 	.word	index@(matmul_kernel)
        /*0008*/ 	.word	0x000000d4


	//----- nvinfo : EIATTR_FRAME_SIZE
	.align		4
.L_4:
        /*000c*/ 	.byte	0x04, 0x11
        /*000e*/ 	.short	(.L_6 - .L_5)
	.align		4
.L_5:
        /*0010*/ 	.word	index@($__internal_2_$__cuda_sm10x_tcgen05_guardrail_trap_unallocated_columns_being_dealloced)
        /*0014*/ 	.word	0x00000000


	//----- nvinfo : EIATTR_FRAME_SIZE
	.align		4
.L_6:
        /*0018*/ 	.byte	0x04, 0x11
        /*001a*/ 	.short	(.L_8 - .L_7)
	.align		4
.L_7:
        /*001c*/ 	.word	index@($__internal_1_$__cuda_sm10x_tcgen05_guardrail_trap_phase_invalid_during_alloc)
        /*0020*/ 	.word	0x00000000


	//----- nvinfo : EIATTR_FRAME_SIZE
	.align		4
.L_8:
        /*0024*/ 	.byte	0x04, 0x11
        /*0026*/ 	.short	(.L_10 - .L_9)
	.align		4
.L_9:
        /*0028*/ 	.word	index@($__internal_0_$__cuda_sm10x_tcgen05_guardrail_trap_col_being_dealloced_not_returned_by_alloc)
        /*002c*/ 	.word	0x00000000


	//----- nvinfo : EIATTR_FRAME_SIZE
	.align		4
.L_10:
        /*0030*/ 	.byte	0x04, 0x11
        /*0032*/ 	.short	(.L_12 - .L_11)
	.align		4
.L_11:
        /*0034*/ 	.word	index@(matmul_kernel)
        /*0038*/ 	.word	0x00000000


	//----- nvinfo : EIATTR_MIN_STACK_SIZE
	.align		4
.L_12:
        /*003c*/ 	.byte	0x04, 0x12
        /*003e*/ 	.short	(.L_14 - .L_13)
	.align		4
.L_13:
        /*0040*/ 	.word	index@(matmul_kernel)
        /*0044*/ 	.word	0x00000000
.L_14:


//--------------------- .nv.info.matmul_kernel    --------------------------
	.section	.nv.info.matmul_kernel,"",@"SHT_CUDA_INFO"
	.sectionflags	@""
	.align	4


	//----- nvinfo : EIATTR_CUDA_API_VERSION
	.align		4
        /*0000*/ 	.byte	0x04, 0x37
        /*0002*/ 	.short	(.L_16 - .L_15)
.L_15:
        /*0004*/ 	.word	0x00000081


	//----- nvinfo : EIATTR_KPARAM_INFO
	.align		4
.L_16:
        /*0008*/ 	.byte	0x04, 0x17
        /*000a*/ 	.short	(.L_18 - .L_17)
.L_17:
        /*000c*/ 	.word	0x00000000
        /*0010*/ 	.short	0x000d
        /*0012*/ 	.short	0x0048
        /*0014*/ 	.byte	0x00, 0xf4, 0x21, 0x00


	//----- nvinfo : EIATTR_KPARAM_INFO
	.align		4
.L_18:
        /*0018*/ 	.byte	0x04, 0x17
        /*001a*/ 	.short	(.L_20 - .L_19)
.L_19:
        /*001c*/ 	.word	0x00000000
        /*0020*/ 	.short	0x000c
        /*0022*/ 	.short	0x0040
        /*0024*/ 	.byte	0x00, 0xf4, 0x21, 0x00


	//----- nvinfo : EIATTR_KPARAM_INFO
	.align		4
.L_20:
        /*0028*/ 	.byte	0x04, 0x17
        /*002a*/ 	.short	(.L_22 - .L_21)
.L_21:
        /*002c*/ 	.word	0x00000000
        /*0030*/ 	.short	0x000b
        /*0032*/ 	.short	0x0038
        /*0034*/ 	.byte	0x00, 0xf0, 0x11, 0x00


	//----- nvinfo : EIATTR_KPARAM_INFO
	.align		4
.L_22:
        /*0038*/ 	.byte	0x04, 0x17
        /*003a*/ 	.short	(.L_24 - .L_23)
.L_23:
        /*003c*/ 	.word	0x00000000
        /*0040*/ 	.short	0x000a
        /*0042*/ 	.short	0x0034
        /*0044*/ 	.byte	0x00, 0xf0, 0x11, 0x00


	//----- nvinfo : EIATTR_KPARAM_INFO
	.align		4
.L_24:
        /*0048*/ 	.byte	0x04, 0x17
        /*004a*/ 	.short	(.L_26 - .L_25)
.L_25:
        /*004c*/ 	.word	0x00000000
        /*0050*/ 	.short	0x0009
        /*0052*/ 	.short	0x0030
        /*0054*/ 	.byte	0x00, 0xf0, 0x11, 0x00


	//----- nvinfo : EIATTR_KPARAM_INFO
	.align		4
.L_26:
        /*0058*/ 	.byte	0x04, 0x17
        /*005a*/ 	.short	(.L_28 - .L_27)
.L_27:
        /*005c*/ 	.word	0x00000000
        /*0060*/ 	.short	0x0008
        /*0062*/ 	.short	0x002c
        /*0064*/ 	.byte	0x00, 0xf0, 0x11, 0x00


	//----- nvinfo : EIATTR_KPARAM_INFO
	.align		4
.L_28:
        /*0068*/ 	.byte	0x04, 0x17
        /*006a*/ 	.short	(.L_30 - .L_29)
.L_29:
        /*006c*/ 	.word	0x00000000
        /*0070*/ 	.short	0x0007
        /*0072*/ 	.short	0x0028
        /*0074*/ 	.byte	0x00, 0xf0, 0x11, 0x00


	//----- nvinfo : EIATTR_KPARAM_INFO
	.align		4
.L_30:
        /*0078*/ 	.byte	0x04, 0x17
        /*007a*/ 	.short	(.L_32 - .L_31)
.L_31:
        /*007c*/ 	.word	0x00000000
        /*0080*/ 	.short	0x0006
        /*0082*/ 	.short	0x0024
        /*0084*/ 	.byte	0x00, 0xf0, 0x11, 0x00


	//----- nvinfo : EIATTR_KPARAM_INFO
	.align		4
.L_32:
        /*0088*/ 	.byte	0x04, 0x17
        /*008a*/ 	.short	(.L_34 - .L_33)
.L_33:
        /*008c*/ 	.word	0x00000000
        /*0090*/ 	.short	0x0005
        /*0092*/ 	.short	0x0020
        /*0094*/ 	.byte	0x00, 0xf0, 0x11, 0x00


	//----- nvinfo : EIATTR_KPARAM_INFO
	.align		4
.L_34:
        /*0098*/ 	.byte	0x04, 0x17
        /*009a*/ 	.short	(.L_36 - .L_35)
.L_35:
        /*009c*/ 	.word	0x00000000
        /*00a0*/ 	.short	0x0004
        /*00a2*/ 	.short	0x001c
        /*00a4*/ 	.byte	0x00, 0xf0, 0x11, 0x00


	//----- nvinfo : EIATTR_KPARAM_INFO
	.align		4
.L_36:
        /*00a8*/ 	.byte	0x04, 0x17
        /*00aa*/ 	.short	(.L_38 - .L_37)
.L_37:
        /*00ac*/ 	.word	0x00000000
        /*00b0*/ 	.short	0x0003
        /*00b2*/ 	.short	0x0018
        /*00b4*/ 	.byte	0x00, 0xf0, 0x11, 0x00


	//----- nvinfo : EIATTR_KPARAM_INFO
	.align		4
.L_38:
        /*00b8*/ 	.byte	0x04, 0x17
        /*00ba*/ 	.short	(.L_40 - .L_39)
.L_39:
        /*00bc*/ 	.word	0x00000000
        /*00c0*/ 	.short	0x0002
        /*00c2*/ 	.short	0x0010
        /*00c4*/ 	.byte	0x00, 0xf4, 0x21, 0x00


	//----- nvinfo : EIATTR_KPARAM_INFO
	.align		4
.L_40:
        /*00c8*/ 	.byte	0x04, 0x17
        /*00ca*/ 	.short	(.L_42 - .L_41)
.L_41:
        /*00cc*/ 	.word	0x00000000
        /*00d0*/ 	.short	0x0001
        /*00d2*/ 	.short	0x0008
        /*00d4*/ 	.byte	0x00, 0xf4, 0x21, 0x00


	//----- nvinfo : EIATTR_KPARAM_INFO
	.align		4
.L_42:
        /*00d8*/ 	.byte	0x04, 0x17
        /*00da*/ 	.short	(.L_44 - .L_43)
.L_43:
        /*00dc*/ 	.word	0x00000000
        /*00e0*/ 	.short	0x0000
        /*00e2*/ 	.short	0x0000
        /*00e4*/ 	.byte	0x00, 0xf4, 0x21, 0x00


	//----- nvinfo : EIATTR_AT_ENTRY_FRAGMENTS
	.align		4
.L_44:
        /*00e8*/ 	.byte	0x04, 0x4f
        /*00ea*/ 	.short	(.L_46 - .L_45)


	//   ....[0]....
.L_45:
        /*00ec*/ 	.word	0x00000004


	//----- nvinfo : EIATTR_RESERVED_SMEM_USED
	.align		4
.L_46:
        /*00f0*/ 	.byte	0x01, 0x41
	.zero		2


	//----- nvinfo : EIATTR_SPARSE_MMA_MASK
	.align		4
        /*00f4*/ 	.byte	0x03, 0x50
        /*00f6*/ 	.short	0x0000


	//----- nvinfo : EIATTR_TCGEN05_1CTA_USED
	.align		4
        /*00f8*/ 	.byte	0x01, 0x51
	.zero		2


	//----- nvinfo : EIATTR_MAXREG_COUNT
	.align		4
        /*00fc*/ 	.byte	0x03, 0x1b
        /*00fe*/ 	.short	0x00ff


	//----- nvinfo : EIATTR_NUM_BARRIERS
	.align		4
        /*0100*/ 	.byte	0x02, 0x4c
        /*0102*/ 	.byte	0x01
	.zero		1


	//----- nvinfo : EIATTR_INT_WARP_WIDE_INSTR_OFFSETS
	.align		4
        /*0104*/ 	.byte	0x04, 0x31
        /*0106*/ 	.short	(.L_48 - .L_47)


	//   ....[0]....
.L_47:
        /*0108*/ 	.word	0x00001860


	//   ....[1]....
        /*010c*/ 	.word	0x00001890


	//   ....[2]....
        /*0110*/ 	.word	0x00003460


	//   ....[3]....
        /*0114*/ 	.word	0x00009710


	//   ....[4]....
        /*0118*/ 	.word	0x00009760


	//----- nvinfo : EIATTR_COOP_GROUP_MASK_REGIDS
	.align		4
.L_48:
        /*011c*/ 	.byte	0x04, 0x29
        /*011e*/ 	.short	(.L_50 - .L_49)


	//   ....[0]....
.L_49:
        /*0120*/ 	.word	0xffffffff


	//   ....[1]....
        /*0124*/ 	.word	0xffffffff


	//   ....[2]....
        /*0128*/ 	.word	0xffffffff


	//   ....[3]....
        /*012c*/ 	.word	0xffffffff


	//----- nvinfo : EIATTR_COOP_GROUP_INSTR_OFFSETS
	.align		4
.L_50:
        /*0130*/ 	.byte	0x04, 0x28
        /*0132*/ 	.short	(.L_52 - .L_51)


	//   ....[0]....
.L_51:
        /*0134*/ 	.word	0x00000070


	//   ....[1]....
        /*0138*/ 	.word	0x00000330


	//   ....[2]....
        /*013c*/ 	.word	0x000095a0


	//   ....[3]....
        /*0140*/ 	.word	0x00009810


	//----- nvinfo : EIATTR_VRC_CTA_INIT_COUNT
	.align		4
.L_52:
        /*0144*/ 	.byte	0x02, 0x4a
        /*0146*/ 	.byte	0x80
	.zero		1


	//----- nvinfo : EIATTR_MBARRIER_INSTR_OFFSETS
	.align		4
        /*0148*/ 	.byte	0x04, 0x39
        /*014a*/ 	.short	(.L_54 - .L_53)


	//   ....[0]....
.L_53:
        /*014c*/ 	.word	0x000019b0
        /*0150*/ 	.word	0x000000ff
        /*0154*/ 	.word	0x00000000
        /*0158*/ 	.short	0x0100
        /*015a*/ 	.byte	0x0d
	.zero		1


	//   ....[1]....
        /*015c*/ 	.word	0x000034a0
        /*0160*/ 	.word	0x000000ff
        /*0164*/ 	.word	0x00006008
        /*0168*/ 	.short	0x0100
        /*016a*/ 	.byte	0x0b
	.zero		1


	//   ....[2]....
        /*016c*/ 	.word	0x00003bd0
        /*0170*/ 	.word	0x000000ff
        /*0174*/ 	.word	0x00000000
        /*0178*/ 	.short	0x010a
        /*017a*/ 	.byte	0x0d
	.zero		1


	//   ....[3]....
        /*017c*/ 	.word	0x000050a0
        /*0180*/ 	.word	0x000000ff
        /*0184*/ 	.word	0x00000000
        /*0188*/ 	.short	0x010a
        /*018a*/ 	.byte	0x0d
	.zero		1


	//   ....[4]....
        /*018c*/ 	.word	0x00005240
        /*0190*/ 	.word	0x000000ff
        /*0194*/ 	.word	0x00006000
        /*0198*/ 	.short	0x0108
        /*019a*/ 	.byte	0x0b
	.zero		1


	//   ....[5]....
        /*019c*/ 	.word	0x000052d0
        /*01a0*/ 	.word	0x000000ff
        /*01a4*/ 	.word	0x00006008
        /*01a8*/ 	.short	0x0108
        /*01aa*/ 	.byte	0x0b
	.zero		1


	//   ....[6]....
        /*01ac*/ 	.word	0x00009830
        /*01b0*/ 	.word	0x000000ff
        /*01b4*/ 	.word	0x00000000
        /*01b8*/ 	.short	0x010a
        /*01ba*/ 	.byte	0x0d
	.zero		1


	//   ....[7]....
        /*01bc*/ 	.word	0x00009860
        /*01c0*/ 	.word	0x000000ff
        /*01c4*/ 	.word	0x00000000
        /*01c8*/ 	.short	0x010a
        /*01ca*/ 	.byte	0x0d
	.zero		1


	//----- nvinfo : EIATTR_NUM_MBARRIERS
	.align		4
.L_54:
        /*01cc*/ 	.byte	0x03, 0x38
        /*01ce*/ 	.short	0x0002


	//----- nvinfo : EIATTR_EXIT_INSTR_OFFSETS
	.align		4
        /*01d0*/ 	.byte	0x04, 0x1c
        /*01d2*/ 	.short	(.L_56 - .L_55)


	//   ....[0]....
.L_55:
        /*01d4*/ 	.word	0x00009820


	//----- nvinfo : EIATTR_REQNTID
	.align		4
.L_56:
        /*01d8*/ 	.byte	0x04, 0x10
        /*01da*/ 	.short	(.L_58 - .L_57)
.L_57:
        /*01dc*/ 	.word	0x00000100
        /*01e0*/ 	.word	0x00000001
        /*01e4*/ 	.word	0x00000001


	//----- nvinfo : EIATTR_CRS_STACK_SIZE
	.align		4
.L_58:
        /*01e8*/ 	.byte	0x04, 0x1e
        /*01ea*/ 	.short	(.L_60 - .L_59)
.L_59:
        /*01ec*/ 	.word	0x00000000


	//----- nvinfo : EIATTR_CBANK_PARAM_SIZE
	.align		4
.L_60:
        /*01f0*/ 	.byte	0x03, 0x19
        /*01f2*/ 	.short	0x0050


	//----- nvinfo : EIATTR_PARAM_CBANK
	.align		4
        /*01f4*/ 	.byte	0x04, 0x0a
        /*01f6*/ 	.short	(.L_62 - .L_61)
	.align		4
.L_61:
        /*01f8*/ 	.word	index@(.nv.constant0.matmul_kernel)
        /*01fc*/ 	.short	0x0380
        /*01fe*/ 	.short	0x0050


	//----- nvinfo : EIATTR_SW_WAR
	.align		4
.L_62:
        /*0200*/ 	.byte	0x04, 0x36
        /*0202*/ 	.short	(.L_64 - .L_63)
.L_63:
        /*0204*/ 	.word	0x00000008
.L_64:


//--------------------- .nv.compat                --------------------------
	.section	.nv.compat,"",@"SHT_CUDA_COMPAT_INFO"
	.align	4
        /*0000*/ 	.byte	0x02, 0x02, 0x02, 0x00, 0x02, 0x05, 0x05, 0x00, 0x02, 0x03, 0x00, 0x00, 0x02, 0x06, 0x01, 0x00


//--------------------- .nv.callgraph             --------------------------
	.section	.nv.callgraph,"",@"SHT_CUDA_CALLGRAPH"
	.align	4
	.sectionentsize	8
	.align		4
        /*0000*/ 	.word	0x00000000
	.align		4
        /*0004*/ 	.word	0xffffffff
	.align		4
        /*0008*/ 	.word	0x00000000
	.align		4
        /*000c*/ 	.word	0xfffffffe
	.align		4
        /*0010*/ 	.word	0x00000000
	.align		4
        /*0014*/ 	.word	0xfffffffd
	.align		4
        /*0018*/ 	.word	0x00000000
	.align		4
        /*001c*/ 	.word	0xfffffffc


//--------------------- .text.matmul_kernel       --------------------------
	.section	.text.matmul_kernel,"ax",@progbits
	.align	128
        .global         matmul_kernel
        .type           matmul_kernel,@function
        .size           matmul_kernel,(.L_x_20 - matmul_kernel)
        .other          matmul_kernel,@"STO_CUDA_ENTRY STV_DEFAULT"
matmul_kernel:
.text.matmul_kernel:
[----:B------:R-:W0:Y:S01]  /*0000*/  LDC R1, c[0x0][0x37c] ;  /* 0x0000df00ff017b82 */ /* 0x000e220000000800 */
[----:B------:R-:W1:Y:S01]  /*0010*/  S2R R52, SR_TID.X ;  /* 0x0000000000347919 */ /* 0x000e620000002100 */
[----:B------:R-:W2:Y:S01]  /*0020*/  LDCU.64 UR22, c[0x0][0x358] ;  /* 0x00006b00ff1677ac */ /* 0x000ea20008000a00 */
[----:B-1----:R-:W-:-:S13]  /*0030*/  ISETP.GE.U32.AND P0, PT, R52, 0x20, PT ;  /* 0x000000203400780c */ /* 0x002fda0003f06070 */
[----:B------:R-:W-:Y:S02]  /*0040*/  VOTEU.ANY UP0, P0 ;  /* 0x0000000000ff7886 */ /* 0x000fe40000000100 */
[----:B0-2---:R-:W-:Y:S05]  /*0050*/  BRA.U UP0, `(.L_x_0) ;  /* 0x0000000100b87547 */ /* 0x005fea000b800000 */
[----:B------:R-:W0:Y:S01]  /*0060*/  S2UR UR6, SR_CgaCtaId ;  /* 0x00000000000679c3 */ /* 0x000e220000008800 */
[----:B------:R-:W-:Y:S01]  /*0070*/  NOP ;  /* 0x0000000000007918 */ /* 0x000fe20000000000 */
[----:B------:R-:W-:Y:S02]  /*0080*/  UMOV UR4, 0x40 ;  /* 0x0000004000047882 */ /* 0x000fe40000000000 */
[----:B0-----:R-:W-:-:S09]  /*0090*/  ULEA UR4, UR6, UR4, 0x18 ;  /* 0x0000000406047291 */ /* 0x001fd2000f8ec0ff */
[----:B------:R-:W0:Y:S01]  /*00a0*/  LDS.U8 R0, [UR4] ;  /* 0x00000004ff007984 */ /* 0x000e220008000000 */
[----:B------:R-:W-:Y:S02]  /*00b0*/  UMOV UR4, 0x400 ;  /* 0x0000040000047882 */ /* 0x000fe40000000000 */
[----:B------:R-:W-:Y:S01]  /*00c0*/  ULEA UR4, UR6, UR4, 0x18 ;  /* 0x0000000406047291 */ /* 0x000fe2000f8ec0ff */
[----:B0-----:R-:W-:-:S13]  /*00d0*/  ISETP.NE.AND P0, PT, R0, RZ, PT ;  /* 0x000000ff0000720c */ /* 0x001fda0003f05270 */
[----:B------:R-:W-:Y:S05]  /*00e0*/  @P0 BRA `(.L_x_1) ;  /* 0x00000000007c0947 */ /* 0x000fea0003800000 */
[----:B------:R-:W-:-:S13]  /*00f0*/  ELECT P0, URZ, PT ;  /* 0x0000000000ff782f */ /* 0x000fda0003800000 */
[----:B------:R-:W-:Y:S05]  /*0100*/  @!P0 BRA `(.L_x_2) ;  /* 0x0000000000848947 */ /* 0x000fea0003800000 */
[----:B------:R-:W-:Y:S01]  /*0110*/  UMOV UR5, 0x8 ;  /* 0x0000000800057882 */ /* 0x000fe20000000000 */
[----:B------:R-:W-:Y:S02]  /*0120*/  IMAD.MOV.U32 R4, RZ, RZ, 0x1 ;  /* 0x00000001ff047424 */ /* 0x000fe400078e00ff */
[----:B------:R-:W-:Y:S02]  /*0130*/  IMAD.MOV.U32 R5, RZ, RZ, 0xff ;  /* 0x000000ffff057424 */ /* 0x000fe400078e00ff */
[----:B------:R-:W-:Y:S04]  /*0140*/  DEPBAR.LE SB0, 0x36 ;  /* 0x00008d800000791a */ /* 0x000fe80000000000 */
[----:B------:R-:W0:Y:S02]  /*0150*/  UTCATOMSWS.FIND_AND_SET.ALIGN UP1, UR5, UR5 ;  /* 0x00000005000575e3 */ /* 0x000e240008020800 */
[----:B0-----:R-:W-:-:S04]  /*0160*/  PLOP3.LUT P0, PT, PT, PT, UP1, 0x80, 0x8 ;  /* 0x000000000008781c */ /* 0x001fc80003f0f018 */
[----:B------:R-:W-:-:S04]  /*0170*/  SEL R0, RZ, 0xffffffff, !P0 ;  /* 0xffffffffff007807 */ /* 0x000fc80004000000 */
[----:B------:R-:W-:Y:S01]  /*0180*/  ISETP.NE.AND P0, PT, R0, RZ, PT ;  /* 0x000000ff0000720c */ /* 0x000fe20003f05270 */
[----:B------:R-:W-:-:S12]  /*0190*/  IMAD.U32 R0, RZ, RZ, UR5 ;  /* 0x00000005ff007e24 */ /* 0x000fd8000f8e00ff */
[----:B------:R-:W-:Y:S05]  /*01a0*/  @P0 BRA `(.L_x_3) ;  /* 0x0000000000240947 */ /* 0x000fea0003800000 */
.L_x_4:
[----:B------:R-:W-:Y:S05]  /*01b0*/  NANOSLEEP 0x64 ;  /* 0x000000640000795d */ /* 0x000fea0003800000 */
[----:B------:R-:W-:-:S05]  /*01c0*/  UMOV UR5, 0x8 ;  /* 0x0000000800057882 */ /* 0x000fca0000000000 */
[----:B------:R-:W-:Y:S04]  /*01d0*/  DEPBAR.LE SB0, 0x36 ;  /* 0x00008d800000791a */ /* 0x000fe80000000000 */
[----:B------:R-:W0:Y:S02]  /*01e0*/  UTCATOMSWS.FIND_AND_SET.ALIGN UP1, UR5, UR5 ;  /* 0x00000005000575e3 */ /* 0x000e240008020800 */
[----:B0-----:R-:W-:-:S04]  /*01f0*/  PLOP3.LUT P0, PT, PT, PT, UP1, 0x80, 0x8 ;  /* 0x000000000008781c */ /* 0x001fc80003f0f018 */
[----:B------:R-:W-:-:S04]  /*0200*/  SEL R0, RZ, 0xffffffff, !P0 ;  /* 0xffffffffff007807 */ /* 0x000fc80004000000 */
[----:B------:R-:W-:Y:S01]  /*0210*/  ISETP.NE.AND P0, PT, R0, RZ, PT ;  /* 0x000000ff0000720c */ /* 0x000fe20003f05270 */
[----:B------:R-:W-:-:S12]  /*0220*/  IMAD.U32 R0, RZ, RZ, UR5 ;  /* 0x00000005ff007e24 */ /* 0x000fd8000f8e00ff */
[----:B------:R-:W-:Y:S05]  /*0230*/  @!P0 BRA `(.L_x_4) ;  /* 0xfffffffc00dc8947 */ /* 0x000fea000383ffff */
.L_x_3:
[C---:B------:R-:W-:Y:S01]  /*0240*/  VIADD R3, R0.reuse, 0x10 ;  /* 0x0000001000037836 */ /* 0x040fe20000000000 */
[----:B------:R-:W-:Y:S01]  /*0250*/  UMOV UR5, 0x50 ;  /* 0x0000005000057882 */ /* 0x000fe20000000000 */
[----:B------:R-:W-:Y:S01]  /*0260*/  SHF.L.U32 R2, R5, R0, RZ ;  /* 0x0000000005027219 */ /* 0x000fe200000006ff */
[----:B------:R-:W-:Y:S01]  /*0270*/  ULEA UR5, UR6, UR5, 0x18 ;  /* 0x0000000506057291 */ /* 0x000fe2000f8ec0ff */
[----:B------:R-:W-:Y:S01]  /*0280*/  IMAD.SHL.U32 R0, R0, 0x20, RZ ;  /* 0x0000002000007824 */ /* 0x000fe200078e00ff */
[----:B------:R-:W-:-:S04]  /*0290*/  SHF.L.U32 R3, R4, R3, RZ ;  /* 0x0000000304037219 */ /* 0x000fc800000006ff */
[----:B------:R-:W-:-:S05]  /*02a0*/  LOP3.LUT R2, R3, R2, RZ, 0xfc, !PT ;  /* 0x0000000203027212 */ /* 0x000fca00078efcff */
[----:B------:R0:W-:Y:S04]  /*02b0*/  ATOMS.OR RZ, [UR5], R2 ;  /* 0x00000002ffff798c */ /* 0x0001e8000b000005 */
[----:B------:R0:W-:Y:S01]  /*02c0*/  STS [UR4], R0 ;  /* 0x00000000ff007988 */ /* 0x0001e20008000804 */
[----:B------:R-:W-:Y:S05]  /*02d0*/  BRA `(.L_x_2) ;  /* 0x0000000000107947 */ /* 0x000fea0003800000 */
.L_x_1:
[----:B------:R-:W-:Y:S01]  /*02e0*/  IMAD.MOV.U32 R0, RZ, RZ, -0x1 ;  /* 0xffffffffff007424 */ /* 0x000fe200078e00ff */
[----:B------:R-:W-:-:S04]  /*02f0*/  MOV R2, 0x320 ;  /* 0x0000032000027802 */ /* 0x000fc80000000f00 */
[----:B------:R0:W-:Y:S03]  /*0300*/  STS [UR4], R0 ;  /* 0x00000000ff007988 */ /* 0x0001e60008000804 */
[----:B0-----:R-:W-:Y:S05]  /*0310*/  CALL.REL.NOINC `($__internal_1_$__cuda_sm10x_tcgen05_guardrail_trap_phase_invalid_during_alloc) ;  /* 0x0000009400687944 */ /* 0x001fea0003c00000 */
.L_x_2:
[----:B------:R-:W-:Y:S05]  /*0320*/  WARPSYNC.ALL ;  /* 0x0000000000007948 */ /* 0x000fea0003800000 */
[----:B------:R-:W-:Y:S01]  /*0330*/  NOP ;  /* 0x0000000000007918 */ /* 0x000fe20000000000 */
.L_x_0:
[----:B------:R-:W1:Y:S01]  /*0340*/  LDC.64 R42, c[0x0][0x398] ;  /* 0x0000e600ff2a7b82 */ /* 0x000e620000000a00 */
[----:B------:R-:W2:Y:S01]  /*0350*/  S2R R5, SR_CTAID.X ;  /* 0x0000000000057919 */ /* 0x000ea20000002500 */
[----:B------:R-:W-:Y:S01]  /*0360*/  UMOV UR11, 0x400 ;  /* 0x00000400000b7882 */ /* 0x000fe20000000000 */
[----:B------:R-:W3:Y:S01]  /*0370*/  LDCU UR14, c[0x0][0x3a4] ;  /* 0x00007480ff0e77ac */ /* 0x000ee20008000800 */
[----:B------:R-:W4:Y:S04]  /*0380*/  LDCU.128 UR16, c[0x0][0x380] ;  /* 0x00007000ff1077ac */ /* 0x000f280008000c00 */
[----:B------:R-:W5:Y:S01]  /*0390*/  S2UR UR6, SR_CgaCtaId ;  /* 0x00000000000679c3 */ /* 0x000f620000008800 */
[----:B------:R-:W-:-:S07]  /*03a0*/  UMOV UR8, 0x1 ;  /* 0x0000000100087882 */ /* 0x000fce0000000000 */
[----:B------:R-:W0:Y:S02]  /*03b0*/  LDC R111, c[0x0][0x3a0] ;  /* 0x0000e800ff6f7b82 */ /* 0x000e240000000800 */
[----:B01----:R-:W-:Y:S01]  /*03c0*/  VIADD R0, R43, 0x7f ;  /* 0x0000007f2b007836 */ /* 0x003fe20000000000 */
[----:B------:R-:W-:Y:S02]  /*03d0*/  IABS R13, R42 ;  /* 0x0000002a000d7213 */ /* 0x000fe40000000000 */
[----:B------:R-:W-:Y:S02]  /*03e0*/  IABS R23, R43 ;  /* 0x0000002b00177213 */ /* 0x000fe40000000000 */
[----:B------:R-:W-:Y:S01]  /*03f0*/  SHF.R.S32.HI R3, RZ, 0x1f, R0 ;  /* 0x0000001fff037819 */ /* 0x000fe20000011400 */
[----:B-----5:R-:W-:-:S03]  /*0400*/  ULEA UR11, UR6, UR11, 0x18 ;  /* 0x0000000b060b7291 */ /* 0x020fc6000f8ec0ff */
[----:B------:R-:W-:Y:S02]  /*0410*/  LEA.HI R3, R3, R0, RZ, 0x7 ;  /* 0x0000000003037211 */ /* 0x000fe400078f38ff */
[----:B--2---:R-:W-:Y:S02]  /*0420*/  IABS R8, R5 ;  /* 0x0000000500087213 */ /* 0x004fe40000000000 */
[----:B------:R-:W-:-:S05]  /*0430*/  SHF.R.S32.HI R3, RZ, 0x7, R3 ;  /* 0x00000007ff037819 */ /* 0x000fca0000011403 */
[----:B------:R-:W-:-:S05]  /*0440*/  IMAD.SHL.U32 R4, R3, 0x8, RZ ;  /* 0x0000000803047824 */ /* 0x000fca00078e00ff */
[-C--:B------:R-:W-:Y:S02]  /*0450*/  IABS R7, R4.reuse ;  /* 0x0000000400077213 */ /* 0x080fe40000000000 */
[----:B------:R-:W-:Y:S02]  /*0460*/  IABS R10, R4 ;  /* 0x00000004000a7213 */ /* 0x000fe40000000000 */
[----:B------:R-:W0:Y:S08]  /*0470*/  I2F.RP R0, R7 ;  /* 0x0000000700007306 */ /* 0x000e300000209400 */
[----:B0-----:R-:W0:Y:S02]  /*0480*/  MUFU.RCP R0, R0 ;  /* 0x0000000000007308 */ /* 0x001e240000001000 */
[----:B0-----:R-:W-:-:S02]  /*0490*/  VIADD R2, R0, 0xffffffe ;  /* 0x0ffffffe00027836 */ /* 0x001fc40000000000 */
[----:B------:R-:W-:-:S04]  /*04a0*/  IMAD.MOV R0, RZ, RZ, -R10 ;  /* 0x000000ffff007224 */ /* 0x000fc800078e0a0a */
[----:B------:R0:W1:Y:S02]  /*04b0*/  F2I.FTZ.U32.TRUNC.NTZ R3, R2 ;  /* 0x0000000200037305 */ /* 0x000064000021f000 */
[----:B0-----:R-:W-:Y:S02]  /*04c0*/  IMAD.MOV.U32 R2, RZ, RZ, RZ ;  /* 0x000000ffff027224 */ /* 0x001fe400078e00ff */
[----:B-1----:R-:W-:-:S04]  /*04d0*/  IMAD.MOV R6, RZ, RZ, -R3 ;  /* 0x000000ffff067224 */ /* 0x002fc800078e0a03 */
[----:B------:R-:W-:Y:S02]  /*04e0*/  IMAD R9, R6, R7, RZ ;  /* 0x0000000706097224 */ /* 0x000fe400078e02ff */
[----:B------:R-:W-:Y:S02]  /*04f0*/  IMAD.MOV.U32 R6, RZ, RZ, R8 ;  /* 0x000000ffff067224 */ /* 0x000fe400078e0008 */
[----:B------:R-:W-:-:S06]  /*0500*/  IMAD.HI.U32 R3, R3, R9, R2 ;  /* 0x0000000903037227 */ /* 0x000fcc00078e0002 */
[----:B------:R-:W-:-:S04]  /*0510*/  IMAD.HI.U32 R3, R3, R6, RZ ;  /* 0x0000000603037227 */ /* 0x000fc800078e00ff */
[----:B------:R-:W-:Y:S01]  /*0520*/  IMAD R0, R3, R0, R6 ;  /* 0x0000000003007224 */ /* 0x000fe200078e0206 */
[----:B------:R-:W-:Y:S04]  /*0530*/  BAR.SYNC.DEFER_BLOCKING 0x0 ;  /* 0x0000000000007b1d */ /* 0x000fe80000010000 */
[----:B------:R-:W-:-:S13]  /*0540*/  ISETP.GT.U32.AND P1, PT, R7, R0, PT ;  /* 0x000000000700720c */ /* 0x000fda0003f24070 */
[----:B------:R-:W-:Y:S02]  /*0550*/  @!P1 IMAD.IADD R0, R0, 0x1, -R7 ;  /* 0x0000000100009824 */ /* 0x000fe400078e0a07 */
[----:B------:R-:W-:Y:S01]  /*0560*/  @!P1 VIADD R3, R3, 0x1 ;  /* 0x0000000103039836 */ /* 0x000fe20000000000 */
[----:B------:R-:W-:Y:S02]  /*0570*/  ISETP.NE.AND P1, PT, R4, RZ, PT ;  /* 0x000000ff0400720c */ /* 0x000fe40003f25270 */
[----:B------:R-:W-:Y:S02]  /*0580*/  ISETP.GE.U32.AND P0, PT, R0, R7, PT ;  /* 0x000000070000720c */ /* 0x000fe40003f06070 */
[----:B------:R-:W-:-:S04]  /*0590*/  LOP3.LUT R0, R5, R4, RZ, 0x3c, !PT ;  /* 0x0000000405007212 */ /* 0x000fc800078e3cff */
[----:B------:R-:W-:Y:S01]  /*05a0*/  ISETP.GE.AND P2, PT, R0, RZ, PT ;  /* 0x000000ff0000720c */ /* 0x000fe20003f46270 */
[----:B------:R-:W-:-:S06]  /*05b0*/  VIADD R0, R42, 0xff ;  /* 0x000000ff2a007836 */ /* 0x000fcc0000000000 */
[----:B------:R-:W-:-:S04]  /*05c0*/  @P0 VIADD R3, R3, 0x1 ;  /* 0x0000000103030836 */ /* 0x000fc80000000000 */
[----:B------:R-:W-:Y:S01]  /*05d0*/  IMAD.MOV.U32 R2, RZ, RZ, R3 ;  /* 0x000000ffff027224 */ /* 0x000fe200078e0003 */
[----:B------:R-:W-:-:S03]  /*05e0*/  SHF.R.S32.HI R3, RZ, 0x1f, R0 ;  /* 0x0000001fff037819 */ /* 0x000fc60000011400 */
[----:B------:R-:W-:Y:S01]  /*05f0*/  @!P2 IMAD.MOV R2, RZ, RZ, -R2 ;  /* 0x000000ffff02a224 */ /* 0x000fe200078e0a02 */
[----:B------:R-:W-:Y:S02]  /*0600*/  @!P1 LOP3.LUT R2, RZ, R4, RZ, 0x33, !PT ;  /* 0x00000004ff029212 */ /* 0x000fe400078e33ff */
[----:B------:R-:W-:-:S03]  /*0610*/  LEA.HI R3, R3, R0, RZ, 0x8 ;  /* 0x0000000003037211 */ /* 0x000fc600078f40ff */
[----:B------:R-:W-:Y:S02]  /*0620*/  IMAD.SHL.U32 R8, R2, 0x8, RZ ;  /* 0x0000000802087824 */ /* 0x000fe400078e00ff */
[----:B------:R-:W-:-:S03]  /*0630*/  IMAD.MOV R2, RZ, RZ, -R2 ;  /* 0x000000ffff027224 */ /* 0x000fc600078e0a02 */
[----:B------:R-:W-:Y:S01]  /*0640*/  LEA.HI.SX32 R3, R3, -R8, 0x18 ;  /* 0x8000000803037211 */ /* 0x000fe200078fc2ff */
[----:B------:R-:W-:Y:S02]  /*0650*/  IMAD R10, R4, R2, R5 ;  /* 0x00000002040a7224 */ /* 0x000fe400078e0205 */
[----:B------:R-:W-:Y:S01]  /*0660*/  IMAD.MOV.U32 R2, RZ, RZ, RZ ;  /* 0x000000ffff027224 */ /* 0x000fe200078e00ff */
[----:B------:R-:W-:Y:S02]  /*0670*/  VIMNMX R9, PT, PT, R3, 0x8, PT ;  /* 0x0000000803097848 */ /* 0x000fe40003fe0100 */
[----:B------:R-:W-:Y:S02]  /*0680*/  IABS R4, R10 ;  /* 0x0000000a00047213 */ /* 0x000fe40000000000 */
[----:B------:R-:W-:-:S04]  /*0690*/  IABS R7, R9 ;  /* 0x0000000900077213 */ /* 0x000fc80000000000 */
[----:B------:R-:W0:Y:S08]  /*06a0*/  I2F.RP R0, R7 ;  /* 0x0000000700007306 */ /* 0x000e300000209400 */
[----:B0-----:R-:W0:Y:S02]  /*06b0*/  MUFU.RCP R0, R0 ;  /* 0x0000000000007308 */ /* 0x001e240000001000 */
[----:B0-----:R-:W-:-:S06]  /*06c0*/  VIADD R3, R0, 0xffffffe ;  /* 0x0ffffffe00037836 */ /* 0x001fcc0000000000 */
[----:B------:R-:W0:Y:S02]  /*06d0*/  F2I.FTZ.U32.TRUNC.NTZ R3, R3 ;  /* 0x0000000300037305 */ /* 0x000e24000021f000 */
[----:B0-----:R-:W-:-:S04]  /*06e0*/  IMAD.MOV R6, RZ, RZ, -R3 ;  /* 0x000000ffff067224 */ /* 0x001fc800078e0a03 */
[----:B------:R-:W-:Y:S01]  /*06f0*/  IMAD R5, R6, R7, RZ ;  /* 0x0000000706057224 */ /* 0x000fe200078e02ff */
[----:B------:R-:W-:-:S03]  /*0700*/  IABS R6, R9 ;  /* 0x0000000900067213 */ /* 0x000fc60000000000 */
[----:B------:R-:W-:Y:S02]  /*0710*/  IMAD.HI.U32 R2, R3, R5, R2 ;  /* 0x0000000503027227 */ /* 0x000fe400078e0002 */
[----:B------:R-:W0:Y:S02]  /*0720*/  I2F.RP R3, R13 ;  /* 0x0000000d00037306 */ /* 0x000e240000209400 */
[----:B------:R-:W-:Y:S02]  /*0730*/  IMAD.MOV.U32 R5, RZ, RZ, R4 ;  /* 0x000000ffff057224 */ /* 0x000fe400078e0004 */
[----:B------:R-:W-:Y:S02]  /*0740*/  IMAD.MOV R0, RZ, RZ, -R6 ;  /* 0x000000ffff007224 */ /* 0x000fe400078e0a06 */
[----:B------:R-:W-:Y:S02]  /*0750*/  IMAD.HI.U32 R2, R2, R5, RZ ;  /* 0x0000000502027227 */ /* 0x000fe400078e00ff */
[----:B------:R-:W1:Y:S02]  /*0760*/  I2F.RP R6, R23 ;  /* 0x0000001700067306 */ /* 0x000e640000209400 */
[----:B------:R-:W-:-:S05]  /*0770*/  IMAD R0, R2, R0, R5 ;  /* 0x0000000002007224 */ /* 0x000fca00078e0205 */
[----:B------:R-:W-:Y:S01]  /*0780*/  ISETP.GT.U32.AND P1, PT, R7, R0, PT ;  /* 0x000000000700720c */ /* 0x000fe20003f24070 */
[----:B0-----:R-:W0:Y:S08]  /*0790*/  MUFU.RCP R3, R3 ;  /* 0x0000000300037308 */ /* 0x001e300000001000 */
[----:B-1----:R-:W1:Y:S04]  /*07a0*/  MUFU.RCP R6, R6 ;  /* 0x0000000600067308 */ /* 0x002e680000001000 */
[----:B------:R-:W-:-:S02]  /*07b0*/  @!P1 IMAD.IADD R0, R0, 0x1, -R7 ;  /* 0x0000000100009824 */ /* 0x000fc400078e0a07 */
[----:B------:R-:W-:Y:S01]  /*07c0*/  @!P1 VIADD R2, R2, 0x1 ;  /* 0x0000000102029836 */ /* 0x000fe20000000000 */
[----:B------:R-:W-:Y:S02]  /*07d0*/  ISETP.NE.AND P1, PT, R9, RZ, PT ;  /* 0x000000ff0900720c */ /* 0x000fe40003f25270 */
[----:B------:R-:W-:Y:S01]  /*07e0*/  ISETP.GE.U32.AND P0, PT, R0, R7, PT ;  /* 0x000000070000720c */ /* 0x000fe20003f06070 */
[----:B0-----:R-:W-:Y:S01]  /*07f0*/  VIADD R4, R3, 0xffffffe ;  /* 0x0ffffffe03047836 */ /* 0x001fe20000000000 */
[----:B------:R-:W-:Y:S02]  /*0800*/  LOP3.LUT R0, R10, R9, RZ, 0x3c, !PT ;  /* 0x000000090a007212 */ /* 0x000fe400078e3cff */
[----:B------:R-:W-:Y:S01]  /*0810*/  SHF.R.U32.HI R3, RZ, 0x5, R52 ;  /* 0x00000005ff037819 */ /* 0x000fe20000011634 */
[----:B------:R-:W0:Y:S01]  /*0820*/  F2I.FTZ.U32.TRUNC.NTZ R5, R4 ;  /* 0x0000000400057305 */ /* 0x000e22000021f000 */
[----:B------:R-:W-:Y:S01]  /*0830*/  ISETP.GE.AND P2, PT, R0, RZ, PT ;  /* 0x000000ff0000720c */ /* 0x000fe20003f46270 */
[----:B-1----:R-:W-:-:S06]  /*0840*/  VIADD R7, R6, 0xffffffe ;  /* 0x0ffffffe06077836 */ /* 0x002fcc0000000000 */
[----:B------:R-:W-:Y:S01]  /*0850*/  @P0 VIADD R2, R2, 0x1 ;  /* 0x0000000102020836 */ /* 0x000fe20000000000 */
[----:B------:R-:W1:Y:S03]  /*0860*/  F2I.FTZ.U32.TRUNC.NTZ R7, R7 ;  /* 0x0000000700077305 */ /* 0x000e66000021f000 */
[----:B------:R-:W-:Y:S02]  /*0870*/  IMAD.MOV.U32 R0, RZ, RZ, R2 ;  /* 0x000000ffff007224 */ /* 0x000fe400078e0002 */
[----:B0-----:R-:W-:Y:S02]  /*0880*/  IMAD.MOV R4, RZ, RZ, -R5 ;  /* 0x000000ffff047224 */ /* 0x001fe400078e0a05 */
[----:B------:R-:W-:Y:S01]  /*0890*/  @!P2 IMAD.MOV R0, RZ, RZ, -R0 ;  /* 0x000000ffff00a224 */ /* 0x000fe200078e0a00 */
[----:B------:R-:W-:Y:S01]  /*08a0*/  @!P1 LOP3.LUT R0, RZ, R9, RZ, 0x33, !PT ;  /* 0x00000009ff009212 */ /* 0x000fe200078e33ff */
[----:B------:R-:W-:-:S02]  /*08b0*/  IMAD R11, R4, R13, RZ ;  /* 0x0000000d040b7224 */ /* 0x000fc400078e02ff */
[----:B------:R-:W-:Y:S02]  /*08c0*/  IMAD.MOV.U32 R4, RZ, RZ, RZ ;  /* 0x000000ffff047224 */ /* 0x000fe400078e00ff */
[----:B------:R-:W-:Y:S02]  /*08d0*/  IMAD.MOV R2, RZ, RZ, -R0 ;  /* 0x000000ffff027224 */ /* 0x000fe400078e0a00 */
[----:B-1----:R-:W-:Y:S02]  /*08e0*/  IMAD.MOV R6, RZ, RZ, -R7 ;  /* 0x000000ffff067224 */ /* 0x002fe400078e0a07 */
[----:B------:R-:W-:Y:S01]  /*08f0*/  IMAD R2, R9, R2, R10 ;  /* 0x0000000209027224 */ /* 0x000fe200078e020a */
[----:B------:R-:W-:Y:S01]  /*0900*/  SGXT.U32 R9, R3, 0x3 ;  /* 0x000000030309781a */ /* 0x000fe20000000000 */
[----:B------:R-:W-:Y:S01]  /*0910*/  IMAD.HI.U32 R4, R5, R11, R4 ;  /* 0x0000000b05047227 */ /* 0x000fe200078e0004 */
[----:B------:R-:W-:-:S03]  /*0920*/  LOP3.LUT R3, R52, 0xff, RZ, 0xc0, !PT ;  /* 0x000000ff34037812 */ /* 0x000fc600078ec0ff */
[----:B------:R-:W-:Y:S02]  /*0930*/  IMAD.IADD R2, R8, 0x1, R2 ;  /* 0x0000000108027824 */ /* 0x000fe400078e0202 */
[----:B------:R-:W-:Y:S02]  /*0940*/  IMAD R5, R6, R23, RZ ;  /* 0x0000001706057224 */ /* 0x000fe400078e02ff */
[----:B------:R-:W-:Y:S02]  /*0950*/  IMAD R2, R2, 0x100, R3 ;  /* 0x0000010002027824 */ /* 0x000fe400078e0203 */
[----:B------:R-:W-:Y:S02]  /*0960*/  IMAD.SHL.U32 R0, R0, 0x80, RZ ;  /* 0x0000008000007824 */ /* 0x000fe400078e00ff */
[----:B------:R-:W-:Y:S01]  /*0970*/  IMAD.MOV.U32 R6, RZ, RZ, RZ ;  /* 0x000000ffff067224 */ /* 0x000fe200078e00ff */
[----:B------:R-:W-:Y:S02]  /*0980*/  IABS R8, R2 ;  /* 0x0000000200087213 */ /* 0x000fe40000000000 */
[----:B------:R-:W-:Y:S01]  /*0990*/  LOP3.LUT R9, R0, R9, RZ, 0xfc, !PT ;  /* 0x0000000900097212 */ /* 0x000fe200078efcff */
[----:B------:R-:W-:-:S03]  /*09a0*/  IMAD.HI.U32 R7, R7, R5, R6 ;  /* 0x0000000507077227 */ /* 0x000fc600078e0006 */
[C---:B------:R-:W-:Y:S01]  /*09b0*/  LOP3.LUT R12, R9.reuse, 0x8, RZ, 0xfc, !PT ;  /* 0x00000008090c7812 */ /* 0x040fe200078efcff */
[----:B------:R-:W-:Y:S01]  /*09c0*/  IMAD.MOV.U32 R6, RZ, RZ, R8 ;  /* 0x000000ffff067224 */ /* 0x000fe200078e0008 */
[C---:B------:R-:W-:Y:S02]  /*09d0*/  LOP3.LUT R11, R9.reuse, 0x28, RZ, 0xfc, !PT ;  /* 0x00000028090b7812 */ /* 0x040fe400078efcff */
[----:B------:R-:W-:Y:S01]  /*09e0*/  IABS R10, R12 ;  /* 0x0000000c000a7213 */ /* 0x000fe20000000000 */
[----:B------:R-:W-:Y:S01]  /*09f0*/  IMAD.HI.U32 R4, R4, R6, RZ ;  /* 0x0000000604047227 */ /* 0x000fe200078e00ff */
[----:B------:R-:W-:Y:S02]  /*0a00*/  ISETP.GE.AND P1, PT, R12, RZ, PT ;  /* 0x000000ff0c00720c */ /* 0x000fe40003f26270 */
[----:B------:R-:W-:Y:S01]  /*0a10*/  LOP3.LUT R17, R9, 0x30, RZ, 0xfc, !PT ;  /* 0x0000003009117812 */ /* 0x000fe200078efcff */
[----:B------:R-:W-:Y:S01]  /*0a20*/  IMAD.MOV R4, RZ, RZ, -R4 ;  /* 0x000000ffff047224 */ /* 0x000fe200078e0a04 */
[----:B------:R-:W-:Y:S01]  /*0a30*/  IABS R16, R11 ;  /* 0x0000000b00107213 */ /* 0x000fe20000000000 */
[----:B------:R-:W-:Y:S01]  /*0a40*/  IMAD.MOV.U32 R8, RZ, RZ, R10 ;  /* 0x000000ffff087224 */ /* 0x000fe200078e000a */
[----:B------:R-:W-:Y:S01]  /*0a50*/  SHF.R.U32.HI R10, RZ, 0x5, R52 ;  /* 0x00000005ff0a7819 */ /* 0x000fe20000011634 */
[----:B------:R-:W-:Y:S01]  /*0a60*/  IMAD R6, R13, R4, R6 ;  /* 0x000000040d067224 */ /* 0x000fe200078e0206 */
[----:B------:R-:W-:Y:S01]  /*0a70*/  LOP3.LUT R4, R9, 0x10, RZ, 0xfc, !PT ;  /* 0x0000001009047812 */ /* 0x000fe200078efcff */
[----:B------:R-:W-:Y:S01]  /*0a80*/  IMAD.HI.U32 R5, R7, R8, RZ ;  /* 0x0000000807057227 */ /* 0x000fe200078e00ff */
[----:B------:R-:W-:-:S02]  /*0a90*/  R2UR UR9, R10 ;  /* 0x000000000a0972ca */ /* 0x000fc400000e0000 */
[----:B------:R-:W-:Y:S01]  /*0aa0*/  ISETP.GT.U32.AND P2, PT, R13, R6, PT ;  /* 0x000000060d00720c */ /* 0x000fe20003f44070 */
[----:B------:R-:W-:Y:S01]  /*0ab0*/  IMAD.MOV R5, RZ, RZ, -R5 ;  /* 0x000000ffff057224 */ /* 0x000fe200078e0a05 */
[----:B------:R-:W-:Y:S02]  /*0ac0*/  IABS R10, R4 ;  /* 0x00000004000a7213 */ /* 0x000fe40000000000 */
[----:B------:R-:W-:Y:S01]  /*0ad0*/  ISETP.GE.AND P3, PT, R4, RZ, PT ;  /* 0x000000ff0400720c */ /* 0x000fe20003f66270 */
[----:B------:R-:W-:Y:S01]  /*0ae0*/  IMAD R8, R23, R5, R8 ;  /* 0x0000000517087224 */ /* 0x000fe200078e0208 */
[----:B------:R-:W-:Y:S01]  /*0af0*/  LOP3.LUT R5, R9, 0x20, RZ, 0xfc, !PT ;  /* 0x0000002009057812 */ /* 0x000fe200078efcff */
[----:B------:R-:W-:Y:S01]  /*0b00*/  IMAD.HI.U32 R4, R7, R10, RZ ;  /* 0x0000000a07047227 */ /* 0x000fe200078e00ff */
[----:B------:R-:W-:Y:S02]  /*0b10*/  ISETP.GE.AND P0, PT, R11, RZ, PT ;  /* 0x000000ff0b00720c */ /* 0x000fe40003f06270 */
[----:B------:R-:W-:Y:S01]  /*0b20*/  ISETP.GT.U32.AND P4, PT, R23, R8, PT ;  /* 0x000000081700720c */ /* 0x000fe20003f84070 */
[----:B------:R-:W-:Y:S01]  /*0b30*/  IMAD.MOV R4, RZ, RZ, -R4 ;  /* 0x000000ffff047224 */ /* 0x000fe200078e0a04 */
[----:B------:R-:W-:Y:S01]  /*0b40*/  IABS R12, R5 ;  /* 0x00000005000c7213 */ /* 0x000fe20000000000 */
[----:B------:R-:W-:Y:S01]  /*0b50*/  @!P2 IMAD.IADD R6, R6, 0x1, -R13 ;  /* 0x000000010606a824 */ /* 0x000fe200078e0a0d */
[----:B------:R-:W-:Y:S01]  /*0b60*/  ISETP.GE.AND P5, PT, R5, RZ, PT ;  /* 0x000000ff0500720c */ /* 0x000fe20003fa6270 */
[----:B------:R-:W-:Y:S01]  /*0b70*/  IMAD R10, R23, R4, R10 ;  /* 0x00000004170a7224 */ /* 0x000fe200078e020a */
[----:B------:R-:W-:Y:S01]  /*0b80*/  IABS R18, R17 ;  /* 0x0000001100127213 */ /* 0x000fe20000000000 */
[----:B------:R-:W-:Y:S01]  /*0b90*/  IMAD.HI.U32 R5, R7, R12, RZ ;  /* 0x0000000c07057227 */ /* 0x000fe200078e00ff */
[----:B------:R-:W-:Y:S01]  /*0ba0*/  ISETP.GT.U32.AND P6, PT, R13, R6, PT ;  /* 0x000000060d00720c */ /* 0x000fe20003fc4070 */
[----:B------:R-:W-:Y:S01]  /*0bb0*/  USHF.L.U32 UR4, UR9, 0x15, URZ ;  /* 0x0000001509047899 */ /* 0x000fe200080006ff */
[----:B------:R-:W-:Y:S01]  /*0bc0*/  IABS R14, R9 ;  /* 0x00000009000e7213 */ /* 0x000fe20000000000 */
[----:B------:R-:W-:Y:S01]  /*0bd0*/  IMAD.MOV R5, RZ, RZ, -R5 ;  /* 0x000000ffff057224 */ /* 0x000fe200078e0a05 */
[----:B------:R-:W-:Y:S01]  /*0be0*/  LOP3.LUT R32, R9, 0x40, RZ, 0xfc, !PT ;  /* 0x0000004009207812 */ /* 0x000fe200078efcff */
[----:B------:R-:W-:Y:S01]  /*0bf0*/  @!P4 IMAD.IADD R8, R8, 0x1, -R23 ;  /* 0x000000010808c824 */ /* 0x000fe200078e0a17 */
[C---:B------:R-:W-:Y:S01]  /*0c00*/  ISETP.GT.U32.AND P4, PT, R23.reuse, R10, PT ;  /* 0x0000000a1700720c */ /* 0x040fe20003f84070 */
[----:B------:R-:W-:Y:S01]  /*0c10*/  IMAD R11, R23, R5, R12 ;  /* 0x00000005170b7224 */ /* 0x000fe200078e020c */
[----:B------:R-:W-:Y:S01]  /*0c20*/  LOP3.LUT R33, R9, 0x48, RZ, 0xfc, !PT ;  /* 0x0000004809217812 */ /* 0x000fe200078efcff */
[----:B------:R-:W-:Y:S01]  /*0c30*/  IMAD.HI.U32 R5, R7, R16, RZ ;  /* 0x0000001007057227 */ /* 0x000fe200078e00ff */
[----:B------:R-:W-:Y:S01]  /*0c40*/  LOP3.LUT R36, R9, 0x60, RZ, 0xfc, !PT ;  /* 0x0000006009247812 */ /* 0x000fe200078efcff */
[----:B------:R-:W-:Y:S01]  /*0c50*/  USHF.L.U32 UR5, UR9, 0x5, URZ ;  /* 0x0000000509057899 */ /* 0x000fe200080006ff */
[----:B------:R-:W-:Y:S01]  /*0c60*/  ISETP.GT.U32.AND P2, PT, R23, R8, PT ;  /* 0x000000081700720c */ /* 0x000fe20003f44070 */
[----:B------:R-:W-:Y:S01]  /*0c70*/  IMAD.HI.U32 R12, R7, R18, RZ ;  /* 0x00000012070c7227 */ /* 0x000fe200078e00ff */
[----:B------:R-:W-:Y:S01]  /*0c80*/  IABS R20, R33 ;  /* 0x0000002100147213 */ /* 0x000fe20000000000 */
[----:B------:R-:W-:Y:S01]  /*0c90*/  ULOP3.LUT UR4, UR4, 0x600000, URZ, 0xc0, !UPT ;  /* 0x0060000004047892 */ /* 0x000fe2000f8ec0ff */
[----:B------:R-:W-:Y:S01]  /*0ca0*/  LOP3.LUT R34, R9, 0x50, RZ, 0xfc, !PT ;  /* 0x0000005009227812 */ /* 0x000fe200078efcff */
[----:B------:R-:W-:Y:S01]  /*0cb0*/  @!P6 IMAD.IADD R6, R6, 0x1, -R13 ;  /* 0x000000010606e824 */ /* 0x000fe200078e0a0d */
[----:B------:R-:W-:Y:S01]  /*0cc0*/  ISETP.GT.U32.AND P6, PT, R23, R11, PT ;  /* 0x0000000b1700720c */ /* 0x000fe20003fc4070 */
[----:B------:R-:W-:Y:S01]  /*0cd0*/  IMAD.MOV R13, RZ, RZ, -R5 ;  /* 0x000000ffff0d7224 */ /* 0x000fe200078e0a05 */
[----:B------:R-:W-:Y:S01]  /*0ce0*/  IABS R24, R36 ;  /* 0x0000002400187213 */ /* 0x000fe20000000000 */
[----:B------:R-:W-:Y:S01]  /*0cf0*/  IMAD.MOV R15, RZ, RZ, -R12 ;  /* 0x000000ffff0f7224 */ /* 0x000fe200078e0a0c */
[----:B------:R-:W-:Y:S01]  /*0d00*/  LOP3.LUT R37, R9, 0x68, RZ, 0xfc, !PT ;  /* 0x0000006809257812 */ /* 0x000fe200078efcff */
[----:B------:R-:W-:Y:S01]  /*0d10*/  IMAD R12, R23, R13, R16 ;  /* 0x0000000d170c7224 */ /* 0x000fe200078e0210 */
[----:B------:R-:W-:Y:S01]  /*0d20*/  IABS R22, R34 ;  /* 0x0000002200167213 */ /* 0x000fe20000000000 */
[--C-:B------:R-:W-:Y:S01]  /*0d30*/  @!P4 IMAD.IADD R10, R10, 0x1, -R23.reuse ;  /* 0x000000010a0ac824 */ /* 0x100fe200078e0a17 */
[----:B------:R-:W-:Y:S01]  /*0d40*/  IABS R26, R37 ;  /* 0x00000025001a7213 */ /* 0x000fe20000000000 */
[----:B------:R-:W-:Y:S01]  /*0d50*/  IMAD.HI.U32 R4, R7, R14, RZ ;  /* 0x0000000e07047227 */ /* 0x000fe200078e00ff */
[----:B------:R-:W-:Y:S01]  /*0d60*/  ISETP.GT.U32.AND P4, PT, R23, R12, PT ;  /* 0x0000000c1700720c */ /* 0x000fe20003f84070 */
[----:B------:R-:W-:Y:S01]  /*0d70*/  ULOP3.LUT UR5, UR5, 0x80, URZ, 0xc0, !UPT ;  /* 0x0000008005057892 */ /* 0x000fe2000f8ec0ff */
[----:B------:R-:W-:Y:S01]  /*0d80*/  LOP3.LUT R38, R9, 0x70, RZ, 0xfc, !PT ;  /* 0x0000007009267812 */ /* 0x000fe200078efcff */
[----:B------:R-:W-:Y:S01]  /*0d90*/  @!P6 IMAD.IADD R11, R11, 0x1, -R23 ;  /* 0x000000010b0be824 */ /* 0x000fe200078e0a17 */
[C---:B------:R-:W-:Y:S01]  /*0da0*/  ISETP.GT.U32.AND P6, PT, R23.reuse, R10, PT ;  /* 0x0000000a1700720c */ /* 0x040fe20003fc4070 */
[----:B------:R-:W-:Y:S01]  /*0db0*/  IMAD R13, R23, R15, R18 ;  /* 0x0000000f170d7224 */ /* 0x000fe200078e0212 */
[----:B------:R-:W-:Y:S01]  /*0dc0*/  IABS R18, R32 ;  /* 0x0000002000127213 */ /* 0x000fe20000000000 */
[----:B------:R-:W-:Y:S01]  /*0dd0*/  IMAD.MOV R4, RZ, RZ, -R4 ;  /* 0x000000ffff047224 */ /* 0x000fe200078e0a04 */
[----:B------:R-:W-:Y:S01]  /*0de0*/  IABS R28, R38 ;  /* 0x00000026001c7213 */ /* 0x000fe20000000000 */
[----:B------:R-:W-:-:S04]  /*0df0*/  IMAD.HI.U32 R16, R7, R24, RZ ;  /* 0x0000001807107227 */ /* 0x000fc800078e00ff */
[--C-:B------:R-:W-:Y:S01]  /*0e00*/  @!P4 IMAD.IADD R12, R12, 0x1, -R23.reuse ;  /* 0x000000010c0cc824 */ /* 0x100fe200078e0a17 */
[C---:B------:R-:W-:Y:S01]  /*0e10*/  ISETP.GT.U32.AND P4, PT, R23.reuse, R11, PT ;  /* 0x0000000b1700720c */ /* 0x040fe20003f84070 */
[C---:B------:R-:W-:Y:S02]  /*0e20*/  IMAD R5, R23.reuse, R4, R14 ;  /* 0x0000000417057224 */ /* 0x040fe400078e020e */
[----:B------:R-:W-:Y:S01]  /*0e30*/  @!P6 IMAD.IADD R10, R10, 0x1, -R23 ;  /* 0x000000010a0ae824 */ /* 0x000fe200078e0a17 */
[----:B------:R-:W-:Y:S01]  /*0e40*/  ISETP.GT.U32.AND P6, PT, R23, R12, PT ;  /* 0x0000000c1700720c */ /* 0x000fe20003fc4070 */
[----:B------:R-:W-:-:S04]  /*0e50*/  IMAD.HI.U32 R4, R7, R18, RZ ;  /* 0x0000001207047227 */ /* 0x000fc800078e00ff */
[----:B------:R-:W-:Y:S02]  /*0e60*/  IMAD.MOV R15, RZ, RZ, -R4 ;  /* 0x000000ffff0f7224 */ /* 0x000fe400078e0a04 */
[----:B------:R-:W-:-:S04]  /*0e70*/  IMAD.HI.U32 R4, R7, R20, RZ ;  /* 0x0000001407047227 */ /* 0x000fc800078e00ff */
[--C-:B------:R-:W-:Y:S01]  /*0e80*/  @!P4 IMAD.IADD R11, R11, 0x1, -R23.reuse ;  /* 0x000000010b0bc824 */ /* 0x100fe200078e0a17 */
[C---:B------:R-:W-:Y:S01]  /*0e90*/  ISETP.GT.U32.AND P4, PT, R23.reuse, R13, PT ;  /* 0x0000000d1700720c */ /* 0x040fe20003f84070 */
[C---:B------:R-:W-:Y:S02]  /*0ea0*/  IMAD R15, R23.reuse, R15, R18 ;  /* 0x0000000f170f7224 */ /* 0x040fe400078e0212 */
[----:B------:R-:W-:Y:S02]  /*0eb0*/  IMAD.MOV R4, RZ, RZ, -R4 ;  /* 0x000000ffff047224 */ /* 0x000fe400078e0a04 */
[----:B------:R-:W-:Y:S01]  /*0ec0*/  @!P6 IMAD.IADD R12, R12, 0x1, -R23 ;  /* 0x000000010c0ce824 */ /* 0x000fe200078e0a17 */
[----:B------:R-:W-:Y:S01]  /*0ed0*/  ISETP.GT.U32.AND P6, PT, R23, R15, PT ;  /* 0x0000000f1700720c */ /* 0x000fe20003fc4070 */
[----:B------:R-:W-:-:S04]  /*0ee0*/  IMAD.HI.U32 R14, R7, R22, RZ ;  /* 0x00000016070e7227 */ /* 0x000fc800078e00ff */
[----:B------:R-:W-:Y:S02]  /*0ef0*/  IMAD.MOV R19, RZ, RZ, -R16 ;  /* 0x000000ffff137224 */ /* 0x000fe400078e0a10 */
[----:B------:R-:W-:Y:S01]  /*0f00*/  @!P2 IMAD.IADD R8, R8, 0x1, -R23 ;  /* 0x000000010808a824 */ /* 0x000fe200078e0a17 */
[----:B------:R-:W-:Y:S01]  /*0f10*/  ISETP.GE.AND P2, PT, R17, RZ, PT ;  /* 0x000000ff1100720c */ /* 0x000fe20003f46270 */
[----:B------:R-:W-:Y:S02]  /*0f20*/  IMAD R16, R23, R4, R20 ;  /* 0x0000000417107224 */ /* 0x000fe400078e0214 */
[----:B------:R-:W-:-:S04]  /*0f30*/  IMAD.HI.U32 R17, R7, R26, RZ ;  /* 0x0000001a07117227 */ /* 0x000fc800078e00ff */
[----:B------:R-:W-:Y:S02]  /*0f40*/  IMAD.MOV R14, RZ, RZ, -R14 ;  /* 0x000000ffff0e7224 */ /* 0x000fe400078e0a0e */
[----:B------:R-:W-:Y:S01]  /*0f50*/  @!P4 IMAD.IADD R13, R13, 0x1, -R23 ;  /* 0x000000010d0dc824 */ /* 0x000fe200078e0a17 */
[C---:B------:R-:W-:Y:S01]  /*0f60*/  ISETP.GT.U32.AND P4, PT, R23.reuse, R16, PT ;  /* 0x000000101700720c */ /* 0x040fe20003f84070 */
[----:B------:R-:W-:Y:S02]  /*0f70*/  IMAD.MOV R18, RZ, RZ, -R17 ;  /* 0x000000ffff127224 */ /* 0x000fe400078e0a11 */
[----:B------:R-:W-:Y:S02]  /*0f80*/  IMAD R17, R23, R14, R22 ;  /* 0x0000000e17117224 */ /* 0x000fe400078e0216 */
[----:B------:R-:W-:Y:S02]  /*0f90*/  @!P6 IMAD.IADD R15, R15, 0x1, -R23 ;  /* 0x000000010f0fe824 */ /* 0x000fe400078e0a17 */
[C---:B------:R-:W-:Y:S01]  /*0fa0*/  IMAD R19, R23.reuse, R19, R24 ;  /* 0x0000001317137224 */ /* 0x040fe200078e0218 */
[C---:B------:R-:W-:Y:S01]  /*0fb0*/  ISETP.GT.U32.AND P6, PT, R23.reuse, R17, PT ;  /* 0x000000111700720c */ /* 0x040fe20003fc4070 */
[----:B------:R-:W-:-:S02]  /*0fc0*/  IMAD R20, R23, R18, R26 ;  /* 0x0000001217147224 */ /* 0x000fc400078e021a */
[----:B------:R-:W-:Y:S02]  /*0fd0*/  VIADD R4, R0, UR9 ;  /* 0x0000000900047c36 */ /* 0x000fe40008000000 */
[--C-:B------:R-:W-:Y:S01]  /*0fe0*/  @!P4 IMAD.IADD R16, R16, 0x1, -R23.reuse ;  /* 0x000000011010c824 */ /* 0x100fe200078e0a17 */
[----:B------:R-:W-:Y:S01]  /*0ff0*/  ISETP.GT.U32.AND P4, PT, R23, R19, PT ;  /* 0x000000131700720c */ /* 0x000fe20003f84070 */
[C---:B------:R-:W-:Y:S02]  /*1000*/  VIADD R29, R4.reuse, 0x18 ;  /* 0x00000018041d7836 */ /* 0x040fe40000000000 */
[C---:B------:R-:W-:Y:S02]  /*1010*/  VIADD R31, R4.reuse, 0x38 ;  /* 0x00000038041f7836 */ /* 0x040fe40000000000 */
[C---:B------:R-:W-:Y:S01]  /*1020*/  VIADD R35, R4.reuse, 0x58 ;  /* 0x0000005804237836 */ /* 0x040fe20000000000 */
[----:B------:R-:W-:Y:S01]  /*1030*/  IABS R22, R29 ;  /* 0x0000001d00167213 */ /* 0x000fe20000000000 */
[----:B------:R-:W-:Y:S01]  /*1040*/  @!P6 IMAD.IADD R17, R17, 0x1, -R23 ;  /* 0x000000011111e824 */ /* 0x000fe200078e0a17 */
[----:B------:R-:W-:Y:S01]  /*1050*/  ISETP.GT.U32.AND P6, PT, R23, R20, PT ;  /* 0x000000141700720c */ /* 0x000fe20003fc4070 */
[----:B------:R-:W-:Y:S01]  /*1060*/  VIADD R27, R4, 0x78 ;  /* 0x00000078041b7836 */ /* 0x000fe20000000000 */
[----:B------:R-:W-:Y:S01]  /*1070*/  IABS R24, R31 ;  /* 0x0000001f00187213 */ /* 0x000fe20000000000 */
[----:B------:R-:W-:Y:S01]  /*1080*/  IMAD.HI.U32 R21, R7, R28, RZ ;  /* 0x0000001c07157227 */ /* 0x000fe200078e00ff */
[----:B------:R-:W-:-:S02]  /*1090*/  IABS R26, R35 ;  /* 0x00000023001a7213 */ /* 0x000fc40000000000 */
[----:B------:R-:W-:Y:S01]  /*10a0*/  IABS R30, R27 ;  /* 0x0000001b001e7213 */ /* 0x000fe20000000000 */
[----:B------:R-:W-:Y:S01]  /*10b0*/  @!P4 IMAD.IADD R19, R19, 0x1, -R23 ;  /* 0x000000011313c824 */ /* 0x000fe200078e0a17 */
[----:B------:R-:W-:Y:S01]  /*10c0*/  ISETP.GT.U32.AND P4, PT, R23, R5, PT ;  /* 0x000000051700720c */ /* 0x000fe20003f84070 */
[----:B------:R-:W-:-:S04]  /*10d0*/  IMAD.HI.U32 R4, R7, R22, RZ ;  /* 0x0000001607047227 */ /* 0x000fc800078e00ff */
[----:B------:R-:W-:Y:S01]  /*10e0*/  @!P6 IMAD.IADD R20, R20, 0x1, -R23 ;  /* 0x000000011414e824 */ /* 0x000fe200078e0a17 */
[C---:B------:R-:W-:Y:S01]  /*10f0*/  ISETP.GT.U32.AND P6, PT, R23.reuse, R13, PT ;  /* 0x0000000d1700720c */ /* 0x040fe20003fc4070 */
[----:B------:R-:W-:Y:S02]  /*1100*/  IMAD.MOV R21, RZ, RZ, -R21 ;  /* 0x000000ffff157224 */ /* 0x000fe400078e0a15 */
[----:B------:R-:W-:Y:S02]  /*1110*/  IMAD.MOV R4, RZ, RZ, -R4 ;  /* 0x000000ffff047224 */ /* 0x000fe400078e0a04 */
[----:B------:R-:W-:Y:S01]  /*1120*/  @!P0 IMAD.MOV R12, RZ, RZ, -R12 ;  /* 0x000000ffff0c8224 */ /* 0x000fe200078e0a0c */
[----:B------:R-:W-:Y:S01]  /*1130*/  ISETP.GT.U32.AND P0, PT, R23, R20, PT ;  /* 0x000000141700720c */ /* 0x000fe20003f04070 */
[----:B------:R-:W-:Y:S01]  /*1140*/  @!P4 IMAD.IADD R5, R5, 0x1, -R23 ;  /* 0x000000010505c824 */ /* 0x000fe200078e0a17 */
[----:B------:R-:W-:Y:S01]  /*1150*/  ISETP.GT.U32.AND P4, PT, R23, R15, PT ;  /* 0x0000000f1700720c */ /* 0x000fe20003f84070 */
[----:B------:R-:W-:-:S04]  /*1160*/  IMAD.HI.U32 R14, R7, R24, RZ ;  /* 0x00000018070e7227 */ /* 0x000fc800078e00ff */
[----:B------:R-:W-:-:S04]  /*1170*/  IMAD.HI.U32 R18, R7, R26, RZ ;  /* 0x0000001a07127227 */ /* 0x000fc800078e00ff */
[----:B------:R-:W-:Y:S02]  /*1180*/  IMAD R21, R23, R21, R28 ;  /* 0x0000001517157224 */ /* 0x000fe400078e021c */
[----:B------:R-:W-:Y:S01]  /*1190*/  @!P6 IMAD.IADD R13, R13, 0x1, -R23 ;  /* 0x000000010d0de824 */ /* 0x000fe200078e0a17 */
[----:B------:R-:W-:Y:S01]  /*11a0*/  ISETP.GT.U32.AND P6, PT, R23, R19, PT ;  /* 0x000000131700720c */ /* 0x000fe20003fc4070 */
[----:B------:R-:W-:-:S04]  /*11b0*/  IMAD.HI.U32 R7, R7, R30, RZ ;  /* 0x0000001e07077227 */ /* 0x000fc800078e00ff */
[C---:B------:R-:W-:Y:S02]  /*11c0*/  IMAD R4, R23.reuse, R4, R22 ;  /* 0x0000000417047224 */ /* 0x040fe400078e0216 */
[----:B------:R-:W-:Y:S01]  /*11d0*/  @!P1 IMAD.MOV R8, RZ, RZ, -R8 ;  /* 0x000000ffff089224 */ /* 0x000fe200078e0a08 */
[C---:B------:R-:W-:Y:S01]  /*11e0*/  ISETP.GT.U32.AND P1, PT, R23.reuse, R16, PT ;  /* 0x000000101700720c */ /* 0x040fe20003f24070 */
[----:B------:R-:W-:Y:S01]  /*11f0*/  @!P2 IMAD.MOV R13, RZ, RZ, -R13 ;  /* 0x000000ffff0da224 */ /* 0x000fe200078e0a0d */
[----:B------:R-:W-:Y:S01]  /*1200*/  ISETP.GT.U32.AND P2, PT, R23, R21, PT ;  /* 0x000000151700720c */ /* 0x000fe20003f44070 */
[----:B------:R-:W-:Y:S02]  /*1210*/  IMAD.MOV R25, RZ, RZ, -R7 ;  /* 0x000000ffff197224 */ /* 0x000fe400078e0a07 */
[----:B------:R-:W-:Y:S01]  /*1220*/  @!P4 IMAD.IADD R15, R15, 0x1, -R23 ;  /* 0x000000010f0fc824 */ /* 0x000fe200078e0a17 */
[----:B------:R-:W-:Y:S01]  /*1230*/  ISETP.GT.U32.AND P4, PT, R23, R4, PT ;  /* 0x000000041700720c */ /* 0x000fe20003f84070 */
[----:B------:R-:W-:-:S02]  /*1240*/  IMAD.MOV R14, RZ, RZ, -R14 ;  /* 0x000000ffff0e7224 */ /* 0x000fc400078e0a0e */
[C---:B------:R-:W-:Y:S02]  /*1250*/  IMAD R22, R23.reuse, R25, R30 ;  /* 0x0000001917167224 */ /* 0x040fe400078e021e */
[----:B------:R-:W-:Y:S01]  /*1260*/  @!P3 IMAD.MOV R10, RZ, RZ, -R10 ;  /* 0x000000ffff0ab224 */ /* 0x000fe200078e0a0a */
[C---:B------:R-:W-:Y:S01]  /*1270*/  ISETP.GT.U32.AND P3, PT, R23.reuse, R17, PT ;  /* 0x000000111700720c */ /* 0x040fe20003f64070 */
[C---:B------:R-:W-:Y:S02]  /*1280*/  IMAD R7, R23.reuse, R14, R24 ;  /* 0x0000000e17077224 */ /* 0x040fe400078e0218 */
[----:B------:R-:W-:Y:S01]  /*1290*/  @!P0 IMAD.IADD R20, R20, 0x1, -R23 ;  /* 0x0000000114148824 */ /* 0x000fe200078e0a17 */
[C---:B------:R-:W-:Y:S01]  /*12a0*/  ISETP.GT.U32.AND P0, PT, R23.reuse, R22, PT ;  /* 0x000000161700720c */ /* 0x040fe20003f04070 */
[----:B------:R-:W-:Y:S01]  /*12b0*/  @!P5 IMAD.MOV R11, RZ, RZ, -R11 ;  /* 0x000000ffff0bd224 */ /* 0x000fe200078e0a0b */
[C---:B------:R-:W-:Y:S01]  /*12c0*/  ISETP.GT.U32.AND P5, PT, R23.reuse, R5, PT ;  /* 0x000000051700720c */ /* 0x040fe20003fa4070 */
[--C-:B------:R-:W-:Y:S01]  /*12d0*/  @!P1 IMAD.IADD R16, R16, 0x1, -R23.reuse ;  /* 0x0000000110109824 */ /* 0x100fe200078e0a17 */
[----:B------:R-:W-:Y:S01]  /*12e0*/  ISETP.GT.U32.AND P1, PT, R23, R7, PT ;  /* 0x000000071700720c */ /* 0x000fe20003f24070 */
[----:B------:R-:W-:Y:S01]  /*12f0*/  IMAD.MOV R18, RZ, RZ, -R18 ;  /* 0x000000ffff127224 */ /* 0x000fe200078e0a12 */
[----:B------:R-:W0:Y:S01]  /*1300*/  LDS R24, [UR11] ;  /* 0x0000000bff187984 */ /* 0x000e220008000800 */
[--C-:B------:R-:W-:Y:S01]  /*1310*/  @!P2 IMAD.IADD R21, R21, 0x1, -R23.reuse ;  /* 0x000000011515a824 */ /* 0x100fe200078e0a17 */
[----:B------:R-:W-:Y:S01]  /*1320*/  ISETP.GE.AND P2, PT, R33, RZ, PT ;  /* 0x000000ff2100720c */ /* 0x000fe20003f46270 */
[----:B------:R-:W-:Y:S01]  /*1330*/  @!P4 IMAD.IADD R4, R4, 0x1, -R23 ;  /* 0x000000010404c824 */ /* 0x000fe200078e0a17 */
[----:B------:R-:W-:Y:S01]  /*1340*/  ISETP.GE.AND P4, PT, R34, RZ, PT ;  /* 0x000000ff2200720c */ /* 0x000fe20003f86270 */
[----:B------:R-:W-:-:S02]  /*1350*/  IMAD R14, R23, R18, R26 ;  /* 0x00000012170e7224 */ /* 0x000fc400078e021a */
[--C-:B------:R-:W-:Y:S02]  /*1360*/  @!P3 IMAD.IADD R17, R17, 0x1, -R23.reuse ;  /* 0x000000011111b824 */ /* 0x100fe400078e0a17 */
[--C-:B------:R-:W-:Y:S01]  /*1370*/  @!P0 IMAD.IADD R22, R22, 0x1, -R23.reuse ;  /* 0x0000000116168824 */ /* 0x100fe200078e0a17 */
[----:B------:R-:W-:Y:S01]  /*1380*/  ISETP.GT.U32.AND P3, PT, R23, R14, PT ;  /* 0x0000000e1700720c */ /* 0x000fe20003f64070 */
[--C-:B------:R-:W-:Y:S01]  /*1390*/  @!P5 IMAD.IADD R5, R5, 0x1, -R23.reuse ;  /* 0x000000010505d824 */ /* 0x100fe200078e0a17 */
[----:B------:R-:W-:Y:S01]  /*13a0*/  ISETP.GT.U32.AND P0, PT, R23, R21, PT ;  /* 0x000000151700720c */ /* 0x000fe20003f04070 */
[--C-:B------:R-:W-:Y:S01]  /*13b0*/  @!P1 IMAD.IADD R7, R7, 0x1, -R23.reuse ;  /* 0x0000000107079824 */ /* 0x100fe200078e0a17 */
[----:B------:R-:W-:Y:S01]  /*13c0*/  ISETP.GE.AND P5, PT, R32, RZ, PT ;  /* 0x000000ff2000720c */ /* 0x000fe20003fa6270 */
[----:B------:R-:W-:Y:S01]  /*13d0*/  @!P2 IMAD.MOV R16, RZ, RZ, -R16 ;  /* 0x000000ffff10a224 */ /* 0x000fe200078e0a10 */
[----:B------:R-:W-:Y:S01]  /*13e0*/  ISETP.GT.U32.AND P2, PT, R23, R4, PT ;  /* 0x000000041700720c */ /* 0x000fe20003f44070 */
[----:B------:R-:W-:Y:S01]  /*13f0*/  @!P6 IMAD.IADD R19, R19, 0x1, -R23 ;  /* 0x000000011313e824 */ /* 0x000fe200078e0a17 */
[----:B------:R-:W-:Y:S01]  /*1400*/  ISETP.GE.AND P6, PT, R9, RZ, PT ;  /* 0x000000ff0900720c */ /* 0x000fe20003fc6270 */
[----:B------:R-:W-:Y:S01]  /*1410*/  @!P4 IMAD.MOV R17, RZ, RZ, -R17 ;  /* 0x000000ffff11c224 */ /* 0x000fe200078e0a11 */
[----:B------:R-:W-:Y:S01]  /*1420*/  ISETP.GT.U32.AND P4, PT, R23, R7, PT ;  /* 0x000000071700720c */ /* 0x000fe20003f84070 */
[----:B------:R-:W-:Y:S01]  /*1430*/  IMAD.MOV.U32 R30, RZ, RZ, R5 ;  /* 0x000000ffff1e7224 */ /* 0x000fe200078e0005 */
[----:B------:R-:W-:Y:S01]  /*1440*/  ISETP.GE.AND P1, PT, R36, RZ, PT ;  /* 0x000000ff2400720c */ /* 0x000fe20003f26270 */
[--C-:B------:R-:W-:Y:S01]  /*1450*/  @!P3 IMAD.IADD R14, R14, 0x1, -R23.reuse ;  /* 0x000000010e0eb824 */ /* 0x100fe200078e0a17 */
[----:B------:R-:W-:Y:S01]  /*1460*/  ISETP.GE.AND P3, PT, R37, RZ, PT ;  /* 0x000000ff2500720c */ /* 0x000fe20003f66270 */
[----:B------:R-:W-:Y:S01]  /*1470*/  @!P0 IMAD.IADD R21, R21, 0x1, -R23 ;  /* 0x0000000115158824 */ /* 0x000fe200078e0a17 */
[----:B------:R-:W-:Y:S01]  /*1480*/  ISETP.GE.AND P0, PT, R29, RZ, PT ;  /* 0x000000ff1d00720c */ /* 0x000fe20003f06270 */
[----:B------:R-:W-:Y:S01]  /*1490*/  @!P5 IMAD.MOV R15, RZ, RZ, -R15 ;  /* 0x000000ffff0fd224 */ /* 0x000fe200078e0a0f */
[----:B------:R-:W-:Y:S01]  /*14a0*/  BAR.SYNC.DEFER_BLOCKING 0x0 ;  /* 0x0000000000007b1d */ /* 0x000fe20000010000 */
[----:B------:R-:W-:Y:S01]  /*14b0*/  ISETP.GT.U32.AND P5, PT, R23, R14, PT ;  /* 0x0000000e1700720c */ /* 0x000fe20003fa4070 */
[--C-:B------:R-:W-:Y:S01]  /*14c0*/  @!P2 IMAD.IADD R4, R4, 0x1, -R23.reuse ;  /* 0x000000010404a824 */ /* 0x100fe200078e0a17 */
[----:B------:R-:W-:Y:S01]  /*14d0*/  ISETP.GE.AND P2, PT, R31, RZ, PT ;  /* 0x000000ff1f00720c */ /* 0x000fe20003f46270 */
[----:B------:R-:W-:Y:S01]  /*14e0*/  @!P6 IMAD.MOV R30, RZ, RZ, -R30 ;  /* 0x000000ffff1ee224 */ /* 0x000fe200078e0a1e */
[----:B------:R-:W-:Y:S01]  /*14f0*/  ISETP.GE.AND P6, PT, R38, RZ, PT ;  /* 0x000000ff2600720c */ /* 0x000fe20003fc6270 */
[----:B------:R-:W-:Y:S01]  /*1500*/  @!P4 IMAD.IADD R7, R7, 0x1, -R23 ;  /* 0x000000010707c824 */ /* 0x000fe200078e0a17 */
[----:B------:R-:W-:Y:S01]  /*1510*/  ISETP.GE.AND P4, PT, R35, RZ, PT ;  /* 0x000000ff2300720c */ /* 0x000fe20003f86270 */
[----:B------:R-:W-:Y:S01]  /*1520*/  @!P1 IMAD.MOV R19, RZ, RZ, -R19 ;  /* 0x000000ffff139224 */ /* 0x000fe200078e0a13 */
[----:B------:R-:W-:Y:S01]  /*1530*/  ISETP.GT.U32.AND P1, PT, R23, R22, PT ;  /* 0x000000161700720c */ /* 0x000fe20003f24070 */
[----:B------:R-:W-:-:S02]  /*1540*/  IMAD.MOV.U32 R38, RZ, RZ, R4 ;  /* 0x000000ffff267224 */ /* 0x000fc400078e0004 */
[----:B------:R-:W-:Y:S01]  /*1550*/  VIADD R4, R111, 0xfffffffe ;  /* 0xfffffffe6f047836 */ /* 0x000fe20000000000 */
[----:B0-----:R-:W-:Y:S01]  /*1560*/  R2UR UR10, R24 ;  /* 0x00000000180a72ca */ /* 0x001fe200000e0000 */
[----:B------:R-:W-:Y:S02]  /*1570*/  @!P0 IMAD.MOV R38, RZ, RZ, -R38 ;  /* 0x000000ffff268224 */ /* 0x000fe400078e0a26 */
[----:B------:R-:W-:Y:S01]  /*1580*/  @!P5 IMAD.IADD R14, R14, 0x1, -R23 ;  /* 0x000000010e0ed824 */ /* 0x000fe200078e0a17 */
[----:B------:R-:W-:Y:S01]  /*1590*/  ISETP.GE.U32.AND P0, PT, R4, 0x7fffffdf, PT ;  /* 0x7fffffdf0400780c */ /* 0x000fe20003f06070 */
[----:B------:R-:W-:Y:S01]  /*15a0*/  IMAD.MOV.U32 R18, RZ, RZ, R20 ;  /* 0x000000ffff127224 */ /* 0x000fe200078e0014 */
[----:B------:R-:W0:Y:S01]  /*15b0*/  LDC.64 R4, c[0x0][0x3a8] ;  /* 0x0000ea00ff047b82 */ /* 0x000e220000000a00 */
[----:B------:R-:W-:Y:S01]  /*15c0*/  ISETP.GE.AND P5, PT, R27, RZ, PT ;  /* 0x000000ff1b00720c */ /* 0x000fe20003fa6270 */
[----:B------:R-:W-:Y:S01]  /*15d0*/  @!P2 IMAD.MOV R7, RZ, RZ, -R7 ;  /* 0x000000ffff07a224 */ /* 0x000fe200078e0a07 */
[----:B------:R-:W-:Y:S01]  /*15e0*/  ISETP.GE.AND P2, PT, R2, RZ, PT ;  /* 0x000000ff0200720c */ /* 0x000fe20003f46270 */
[----:B------:R-:W-:Y:S01]  /*15f0*/  @!P3 IMAD.MOV R18, RZ, RZ, -R18 ;  /* 0x000000ffff12b224 */ /* 0x000fe200078e0a12 */
[----:B------:R-:W-:Y:S01]  /*1600*/  ISETP.NE.U32.AND P3, PT, R3, RZ, PT ;  /* 0x000000ff0300720c */ /* 0x000fe20003f65070 */
[----:B------:R-:W-:Y:S01]  /*1610*/  @!P4 IMAD.MOV R14, RZ, RZ, -R14 ;  /* 0x000000ffff0ec224 */ /* 0x000fe200078e0a0e */
[----:B------:R-:W-:Y:S01]  /*1620*/  ISETP.NE.AND P4, PT, R42, RZ, PT ;  /* 0x000000ff2a00720c */ /* 0x000fe20003f85270 */
[----:B------:R-:W-:-:S02]  /*1630*/  @!P1 IMAD.IADD R22, R22, 0x1, -R23 ;  /* 0x0000000116169824 */ /* 0x000fc400078e0a17 */
[----:B------:R-:W-:Y:S02]  /*1640*/  VIADD R3, R111, 0xffffffff ;  /* 0xffffffff6f037836 */ /* 0x000fe40000000000 */
[----:B------:R-:W-:Y:S02]  /*1650*/  IMAD.MOV.U32 R40, RZ, RZ, R22 ;  /* 0x000000ffff287224 */ /* 0x000fe400078e0016 */
[----:B------:R-:W-:Y:S01]  /*1660*/  @!P6 IMAD.MOV R21, RZ, RZ, -R21 ;  /* 0x000000ffff15e224 */ /* 0x000fe200078e0a15 */
[----:B------:R-:W-:Y:S01]  /*1670*/  ISETP.GE.U32.AND P1, PT, R3, 0x7fffffe0, PT ;  /* 0x7fffffe00300780c */ /* 0x000fe20003f26070 */
[----:B------:R-:W-:Y:S01]  /*1680*/  @!P5 IMAD.MOV R40, RZ, RZ, -R40 ;  /* 0x000000ffff28d224 */ /* 0x000fe200078e0a28 */
[----:B------:R-:W-:Y:S01]  /*1690*/  ISETP.NE.AND P6, PT, R43, RZ, PT ;  /* 0x000000ff2b00720c */ /* 0x000fe20003fc5270 */
[----:B------:R-:W-:Y:S01]  /*16a0*/  @!P2 IMAD.MOV R6, RZ, RZ, -R6 ;  /* 0x000000ffff06a224 */ /* 0x000fe200078e0a06 */
[----:B------:R-:W-:Y:S02]  /*16b0*/  LOP3.LUT R3, RZ, R43, RZ, 0x33, !PT ;  /* 0x0000002bff037212 */ /* 0x000fe400078e33ff */
[----:B------:R-:W-:-:S02]  /*16c0*/  @!P4 LOP3.LUT R6, RZ, R42, RZ, 0x33, !PT ;  /* 0x0000002aff06c212 */ /* 0x000fc400078e33ff */
[C---:B------:R-:W-:Y:S02]  /*16d0*/  SEL R26, R3.reuse, R8, !P6 ;  /* 0x00000008031a7207 */ /* 0x040fe40007000000 */
[C---:B------:R-:W-:Y:S02]  /*16e0*/  SEL R32, R3.reuse, R10, !P6 ;  /* 0x0000000a03207207 */ /* 0x040fe40007000000 */
[C---:B------:R-:W-:Y:S02]  /*16f0*/  SEL R36, R3.reuse, R11, !P6 ;  /* 0x0000000b03247207 */ /* 0x040fe40007000000 */
[C---:B------:R-:W-:Y:S02]  /*1700*/  SEL R34, R3.reuse, R12, !P6 ;  /* 0x0000000c03227207 */ /* 0x040fe40007000000 */
[C---:B------:R-:W-:Y:S02]  /*1710*/  SEL R8, R3.reuse, R13, !P6 ;  /* 0x0000000d03087207 */ /* 0x040fe40007000000 */
[----:B------:R-:W-:-:S02]  /*1720*/  SEL R30, R3, R30, !P6 ;  /* 0x0000001e031e7207 */ /* 0x000fc40007000000 */
        /* <DEDUP_REMOVED lines=9> */
[----:B------:R-:W-:Y:S01]  /*17c0*/  SEL R10, R3, R40, !P6 ;  /* 0x00000028030a7207 */ /* 0x000fe20007000000 */
[----:B0--34-:R-:W-:Y:S06]  /*17d0*/  BRA.U UP0, `(.L_x_5) ;  /* 0x0000000100187547 */ /* 0x019fec000b800000 */
[----:B------:R-:W-:Y:S01]  /*17e0*/  ELECT P2, URZ, PT ;  /* 0x0000000000ff782f */ /* 0x000fe20003840000 */
[----:B------:R-:W-:Y:S01]  /*17f0*/  IMAD.MOV.U32 R3, RZ, RZ, 0x1 ;  /* 0x00000001ff037424 */ /* 0x000fe200078e00ff */
[----:B------:R-:W-:Y:S01]  /*1800*/  UMOV UR7, 0x40 ;  /* 0x0000004000077882 */ /* 0x000fe20000000000 */
[----:B------:R-:W-:Y:S01]  /*1810*/  UVIRTCOUNT.DEALLOC.SMPOOL 0x80 ;  /* 0x000000800000784c */ /* 0x000fe20000000000 */
[----:B------:R-:W-:-:S09]  /*1820*/  ULEA UR7, UR6, UR7, 0x18 ;  /* 0x0000000706077291 */ /* 0x000fd2000f8ec0ff */
[----:B------:R0:W-:Y:S03]  /*1830*/  @P2 STS.U8 [UR7], R3 ;  /* 0x00000003ff002988 */ /* 0x0001e60008000007 */
.L_x_5:
[----:B------:R-:W-:Y:S01]  /*1840*/  UIADD3 UR12, UPT, UPT, UR5, UR4, UR10 ;  /* 0x00000004050c7290 */ /* 0x000fe2000fffe00a */
[----:B------:R-:W-:Y:S01]  /*1850*/  IMAD R56, R6, UR14, RZ ;  /* 0x0000000e06387c24 */ /* 0x000fe2000f8e02ff */
[----:B------:R-:W-:Y:S01]  /*1860*/  VOTEU.ALL UP1, P3 ;  /* 0x0000000000ff7886 */ /* 0x000fe20001820000 */
[----:B------:R-:W-:Y:S01]  /*1870*/  UIADD3 UR13, UPT, UPT, UR11, 0x6000, URZ ;  /* 0x000060000b0d7890 */ /* 0x000fe2000fffe0ff */
[C---:B------:R-:W-:Y:S01]  /*1880*/  VIADD R7, R111.reuse, 0xfffffffc ;  /* 0xfffffffc6f077836 */ /* 0x040fe20000000000 */
[----:B------:R-:W-:Y:S01]  /*1890*/  VOTEU.ALL UP2, P3 ;  /* 0x0000000000ff7886 */ /* 0x000fe20001840000 */
[----:B------:R-:W-:Y:S01]  /*18a0*/  SHF.R.S32.HI R54, RZ, 0x1f, R56 ;  /* 0x0000001fff367819 */ /* 0x000fe20000011438 */
[----:B0-----:R-:W-:Y:S01]  /*18b0*/  VIADD R3, R111, 0xfffffffd ;  /* 0xfffffffd6f037836 */ /* 0x001fe20000000000 */
[----:B------:R-:W-:-:S04]  /*18c0*/  @!UP1 UIADD3 UR4, UPT, UPT, -UR8, 0x100000, URZ ;  /* 0x0010000008049890 */ /* 0x000fc8000fffe1ff */
[----:B------:R-:W-:Y:S02]  /*18d0*/  @!UP1 USHF.L.U32 UR5, UR4, 0xb, URZ ;  /* 0x0000000b04059899 */ /* 0x000fe400080006ff */
[----:B------:R-:W-:Y:S01]  /*18e0*/  @!UP1 USHF.L.U32 UR4, UR4, 0x1, URZ ;  /* 0x0000000104049899 */ /* 0x000fe200080006ff */
[----:B------:R-:W-:Y:S01]  /*18f0*/  STTM.x128 tmem[UR12], RZ ;  /* 0x000000ff000079ed */ /* 0x000fe200083c000c */
[----:B------:R-:W0:Y:S02]  /*1900*/  FENCE.VIEW.ASYNC.T ;  /* 0x00000000000073c6 */ /* 0x000e240000000200 */
[----:B0-----:R-:W-:Y:S01]  /*1910*/  BAR.SYNC.DEFER_BLOCKING 0x0 ;  /* 0x0000000000007b1d */ /* 0x001fe20000010000 */
[----:B------:R-:W-:Y:S02]  /*1920*/  IADD3 R6, P2, PT, R56, UR16, RZ ;  /* 0x0000001038067c10 */ /* 0x000fe4000ff5e0ff */
[----:B------:R-:W-:Y:S02]  /*1930*/  ISETP.GE.U32.AND P5, PT, R7, 0x7fffffdd, PT ;  /* 0x7fffffdd0700780c */ /* 0x000fe40003fa6070 */
[----:B------:R-:W-:-:S02]  /*1940*/  PRMT R62, RZ, 0x7610, R62 ;  /* 0x00007610ff3e7816 */ /* 0x000fc4000000003e */
[----:B------:R-:W-:Y:S01]  /*1950*/  IADD3.X R7, PT, PT, R54, UR17, RZ, P2, !PT ;  /* 0x0000001136077c10 */ /* 0x000fe200097fe4ff */
[----:B------:R-:W-:Y:S01]  /*1960*/  VIADD R14, R111, 0xfffffffb ;  /* 0xfffffffb6f0e7836 */ /* 0x000fe20000000000 */
[----:B------:R-:W-:Y:S02]  /*1970*/  SHF.R.S32.HI R15, RZ, 0x1f, R4 ;  /* 0x0000001fff0f7819 */ /* 0x000fe40000011404 */
[----:B------:R-:W-:Y:S02]  /*1980*/  PRMT R60, RZ, 0x7610, R60 ;  /* 0x00007610ff3c7816 */ /* 0x000fe4000000003c */
[----:B------:R-:W-:Y:S01]  /*1990*/  ISETP.GE.U32.AND P6, PT, R3, 0x7fffffde, PT ;  /* 0x7fffffde0300780c */ /* 0x000fe20003fc6070 */
[----:B------:R-:W0:Y:S02]  /*19a0*/  FENCE.VIEW.ASYNC.S ;  /* 0x00000000000073c6 */ /* 0x000e240000000000 */
[----:B0-----:R0:W1:Y:S02]  /*19b0*/  @!UP2 SYNCS.EXCH.64 URZ, [UR13], UR4 ;  /* 0x000000040dffa5b2 */ /* 0x0010640008000100 */
[----:B-1----:R-:W-:Y:S01]  /*19c0*/  BAR.SYNC.DEFER_BLOCKING 0x0 ;  /* 0x0000000000007b1d */ /* 0x002fe20000010000 */
[----:B------:R-:W-:Y:S01]  /*19d0*/  ISETP.GE.U32.AND P2, PT, R14, 0x7fffffdc, PT ;  /* 0x7fffffdc0e00780c */ /* 0x000fe20003f46070 */
[----:B------:R-:W-:-:S02]  /*19e0*/  IMAD.SHL.U32 R3, R4, 0x2, RZ ;  /* 0x0000000204037824 */ /* 0x000fc400078e00ff */
[C---:B------:R-:W-:Y:S02]  /*19f0*/  VIADD R14, R111.reuse, 0xffffffec ;  /* 0xffffffec6f0e7836 */ /* 0x040fe40000000000 */
[----:B------:R-:W-:Y:S01]  /*1a00*/  VIADD R16, R111, 0xfffffffa ;  /* 0xfffffffa6f107836 */ /* 0x000fe20000000000 */
[----:B------:R-:W-:Y:S02]  /*1a10*/  SHF.R.S32.HI R17, RZ, 0x1f, R3 ;  /* 0x0000001fff117819 */ /* 0x000fe40000011403 */
[----:B------:R-:W-:Y:S01]  /*1a20*/  IADD3 R40, P4, PT, R3, R6, RZ ;  /* 0x0000000603287210 */ /* 0x000fe20007f9e0ff */
[C---:B------:R-:W-:Y:S01]  /*1a30*/  VIADD R21, R111.reuse, 0xffffffe6 ;  /* 0xffffffe66f157836 */ /* 0x040fe20000000000 */
[----:B------:R-:W-:Y:S01]  /*1a40*/  PRMT R58, RZ, 0x7610, R58 ;  /* 0x00007610ff3a7816 */ /* 0x000fe2000000003a */
[----:B------:R-:W-:Y:S01]  /*1a50*/  VIADD R37, R111, 0xfffffff9 ;  /* 0xfffffff96f257836 */ /* 0x000fe20000000000 */
[----:B------:R-:W-:Y:S02]  /*1a60*/  PRMT R66, RZ, 0x7610, R66 ;  /* 0x00007610ff427816 */ /* 0x000fe40000000042 */
[----:B------:R-:W-:-:S02]  /*1a70*/  PRMT R68, RZ, 0x7610, R68 ;  /* 0x00007610ff447816 */ /* 0x000fc40000000044 */
[----:B------:R-:W-:Y:S02]  /*1a80*/  PRMT R70, RZ, 0x7610, R70 ;  /* 0x00007610ff467816 */ /* 0x000fe40000000046 */
[----:B------:R-:W-:Y:S01]  /*1a90*/  PRMT R72, RZ, 0x7610, R72 ;  /* 0x00007610ff487816 */ /* 0x000fe20000000048 */
[----:B------:R-:W-:Y:S01]  /*1aa0*/  IMAD.SHL.U32 R39, R4, 0x8, RZ ;  /* 0x0000000804277824 */ /* 0x000fe200078e00ff */
[----:B------:R-:W-:Y:S02]  /*1ab0*/  PRMT R76, RZ, 0x7610, R76 ;  /* 0x00007610ff4c7816 */ /* 0x000fe4000000004c */
[----:B------:R-:W-:Y:S01]  /*1ac0*/  PRMT R74, RZ, 0x7610, R74 ;  /* 0x00007610ff4a7816 */ /* 0x000fe2000000004a */
[----:B------:R-:W2:Y:S01]  /*1ad0*/  @!P1 LDG.E.U8 R62, desc[UR22][R6.64] ;  /* 0x00000016063e9981 */ /* 0x000ea2000c1e1100 */
[----:B------:R-:W-:Y:S01]  /*1ae0*/  IADD3 R18, P1, PT, R6, R4, RZ ;  /* 0x0000000406127210 */ /* 0x000fe20007f3e0ff */
[----:B------:R-:W-:Y:S01]  /*1af0*/  IMAD.X R41, R17, 0x1, R7, P4 ;  /* 0x0000000111297824 */ /* 0x000fe200020e0607 */
[----:B------:R-:W-:Y:S01]  /*1b00*/  ISETP.GE.U32.AND P4, PT, R16, 0x7fffffdb, PT ;  /* 0x7fffffdb1000780c */ /* 0x000fe20003f86070 */
[----:B------:R-:W-:-:S02]  /*1b10*/  IMAD R57, R4, 0xb, RZ ;  /* 0x0000000b04397824 */ /* 0x000fc400078e02ff */
[C---:B------:R-:W-:Y:S01]  /*1b20*/  IMAD R55, R4.reuse, 0xa, RZ ;  /* 0x0000000a04377824 */ /* 0x040fe200078e02ff */
[----:B------:R-:W3:Y:S01]  /*1b30*/  @!P6 LDG.E.U8 R58, desc[UR22][R40.64] ;  /* 0x00000016283ae981 */ /* 0x000ee2000c1e1100 */
[----:B------:R-:W-:Y:S02]  /*1b40*/  IMAD.X R19, R15, 0x1, R7, P1 ;  /* 0x000000010f137824 */ /* 0x000fe400008e0607 */
[C---:B------:R-:W-:Y:S02]  /*1b50*/  IMAD R65, R4.reuse, 0xd, RZ ;  /* 0x0000000d04417824 */ /* 0x040fe400078e02ff */
[----:B------:R-:W-:Y:S01]  /*1b60*/  IMAD R63, R4, 0xc, RZ ;  /* 0x0000000c043f7824 */ /* 0x000fe200078e02ff */
[----:B------:R1:W4:Y:S01]  /*1b70*/  @!P0 LDG.E.U8 R60, desc[UR22][R18.64] ;  /* 0x00000016123c8981 */ /* 0x000322000c1e1100 */
[----:B------:R-:W-:Y:S01]  /*1b80*/  ISETP.GE.U32.AND P0, PT, R14, 0x7fffffcd, PT ;  /* 0x7fffffcd0e00780c */ /* 0x000fe20003f06070 */
[----:B------:R-:W-:Y:S02]  /*1b90*/  VIADD R14, R111, 0xffffffed ;  /* 0xffffffed6f0e7836 */ /* 0x000fe40000000000 */
[----:B------:R-:W-:-:S02]  /*1ba0*/  IMAD R73, R4, 0xf, RZ ;  /* 0x0000000f04497824 */ /* 0x000fc400078e02ff */
[----:B------:R-:W-:Y:S01]  /*1bb0*/  IMAD R71, R4, 0xe, RZ ;  /* 0x0000000e04477824 */ /* 0x000fe200078e02ff */
[----:B------:R-:W-:Y:S01]  /*1bc0*/  ISETP.GE.U32.AND P1, PT, R14, 0x7fffffce, PT ;  /* 0x7fffffce0e00780c */ /* 0x000fe20003f26070 */
[C---:B------:R-:W-:Y:S01]  /*1bd0*/  VIADD R16, R111.reuse, 0xffffffee ;  /* 0xffffffee6f107836 */ /* 0x040fe20000000000 */
[----:B------:R-:W-:Y:S01]  /*1be0*/  PRMT R104, RZ, 0x7610, R104 ;  /* 0x00007610ff687816 */ /* 0x000fe20000000068 */
[C---:B------:R-:W-:Y:S01]  /*1bf0*/  VIADD R14, R111.reuse, 0xffffffef ;  /* 0xffffffef6f0e7836 */ /* 0x040fe20000000000 */
[----:B------:R-:W-:Y:S01]  /*1c00*/  SEL R25, RZ, 0x1, P0 ;  /* 0x00000001ff197807 */ /* 0x000fe20000000000 */
[----:B------:R-:W-:Y:S01]  /*1c10*/  IMAD R105, R4, 0x1a, RZ ;  /* 0x0000001a04697824 */ /* 0x000fe200078e02ff */
[----:B------:R-:W-:Y:S01]  /*1c20*/  SEL R42, RZ, 0x1fffe, P1 ;  /* 0x0001fffeff2a7807 */ /* 0x000fe20000800000 */
[----:B0-----:R-:W0:Y:S01]  /*1c30*/  LDCU UR4, c[0x0][0x3b0] ;  /* 0x00007600ff0477ac */ /* 0x001e220008000800 */
[----:B------:R-:W-:Y:S01]  /*1c40*/  ISETP.GE.U32.AND P0, PT, R16, 0x7fffffcf, PT ;  /* 0x7fffffcf1000780c */ /* 0x000fe20003f06070 */
[C---:B------:R-:W-:Y:S01]  /*1c50*/  VIADD R16, R111.reuse, 0xffffffe8 ;  /* 0xffffffe86f107836 */ /* 0x040fe20000000000 */
[----:B------:R-:W-:Y:S01]  /*1c60*/  ISETP.GE.U32.AND P1, PT, R14, 0x7fffffd0, PT ;  /* 0x7fffffd00e00780c */ /* 0x000fe20003f26070 */
[----:B------:R-:W-:Y:S01]  /*1c70*/  VIADD R14, R111, 0xffffffe9 ;  /* 0xffffffe96f0e7836 */ /* 0x000fe20000000000 */
[----:B-1----:R-:W-:-:S02]  /*1c80*/  SEL R18, RZ, 0x4, P0 ;  /* 0x00000004ff127807 */ /* 0x002fc40000000000 */
[----:B------:R-:W-:Y:S02]  /*1c90*/  SEL R23, RZ, 0x7fff8, P1 ;  /* 0x0007fff8ff177807 */ /* 0x000fe40000800000 */
[----:B------:R-:W-:Y:S01]  /*1ca0*/  ISETP.GE.U32.AND P0, PT, R16, 0x7fffffc9, PT ;  /* 0x7fffffc91000780c */ /* 0x000fe20003f06070 */
[C---:B------:R-:W-:Y:S01]  /*1cb0*/  VIADD R16, R111.reuse, 0xffffffea ;  /* 0xffffffea6f107836 */ /* 0x040fe20000000000 */
[----:B------:R-:W-:Y:S01]  /*1cc0*/  ISETP.GE.U32.AND P1, PT, R14, 0x7fffffca, PT ;  /* 0x7fffffca0e00780c */ /* 0x000fe20003f26070 */
[C---:B------:R-:W-:Y:S01]  /*1cd0*/  VIADD R14, R111.reuse, 0xffffffeb ;  /* 0xffffffeb6f0e7836 */ /* 0x040fe20000000000 */
[----:B------:R-:W-:Y:S01]  /*1ce0*/  SEL R29, RZ, 0x1, P0 ;  /* 0x00000001ff1d7807 */ /* 0x000fe20000000000 */
[----:B------:R-:W-:Y:S01]  /*1cf0*/  VIADD R19, R111, 0xffffffe4 ;  /* 0xffffffe46f137836 */ /* 0x000fe20000000000 */
[----:B------:R-:W-:Y:S02]  /*1d00*/  SEL R44, RZ, 0x1fffe, P1 ;  /* 0x0001fffeff2c7807 */ /* 0x000fe40000800000 */
[----:B------:R-:W-:-:S02]  /*1d10*/  ISETP.GE.U32.AND P0, PT, R16, 0x7fffffcb, PT ;  /* 0x7fffffcb1000780c */ /* 0x000fc40003f06070 */
[----:B------:R-:W-:Y:S01]  /*1d20*/  ISETP.GE.U32.AND P1, PT, R14, 0x7fffffcc, PT ;  /* 0x7fffffcc0e00780c */ /* 0x000fe20003f26070 */
[----:B------:R-:W-:Y:S01]  /*1d30*/  VIADD R14, R111, 0xffffffe5 ;  /* 0xffffffe56f0e7836 */ /* 0x000fe20000000000 */
[----:B------:R-:W-:Y:S02]  /*1d40*/  SEL R16, RZ, 0x4, P0 ;  /* 0x00000004ff107807 */ /* 0x000fe40000000000 */
[----:B------:R-:W-:Y:S01]  /*1d50*/  ISETP.GE.U32.AND P0, PT, R19, 0x7fffffc5, PT ;  /* 0x7fffffc51300780c */ /* 0x000fe20003f06070 */
[C---:B------:R-:W-:Y:S01]  /*1d60*/  VIADD R19, R111.reuse, 0xffffffe7 ;  /* 0xffffffe76f137836 */ /* 0x040fe20000000000 */
[----:B------:R-:W-:Y:S02]  /*1d70*/  SEL R27, RZ, 0x7fff8, P1 ;  /* 0x0007fff8ff1b7807 */ /* 0x000fe40000800000 */
[----:B------:R-:W-:Y:S01]  /*1d80*/  ISETP.GE.U32.AND P1, PT, R14, 0x7fffffc6, PT ;  /* 0x7fffffc60e00780c */ /* 0x000fe20003f26070 */
[----:B------:R-:W-:Y:S01]  /*1d90*/  VIADD R14, R111, 0xffffffe1 ;  /* 0xffffffe16f0e7836 */ /* 0x000fe20000000000 */
[----:B------:R-:W-:-:S02]  /*1da0*/  SEL R33, RZ, 0x1, P0 ;  /* 0x00000001ff217807 */ /* 0x000fc40000000000 */
[----:B------:R-:W-:Y:S02]  /*1db0*/  SEL R48, RZ, 0x1fffe, P1 ;  /* 0x0001fffeff307807 */ /* 0x000fe40000800000 */
[----:B------:R-:W-:Y:S01]  /*1dc0*/  ISETP.GE.U32.AND P1, PT, R19, 0x7fffffc8, PT ;  /* 0x7fffffc81300780c */ /* 0x000fe20003f26070 */
[----:B------:R-:W-:Y:S01]  /*1dd0*/  VIADD R19, R111, 0xffffffe2 ;  /* 0xffffffe26f137836 */ /* 0x000fe20000000000 */
[----:B------:R-:W-:Y:S02]  /*1de0*/  ISETP.GE.U32.AND P0, PT, R21, 0x7fffffc7, PT ;  /* 0x7fffffc71500780c */ /* 0x000fe40003f06070 */
[----:B------:R-:W-:Y:S01]  /*1df0*/  ISETP.GE.U32.AND P6, PT, R14, 0x7fffffc2, PT ;  /* 0x7fffffc20e00780c */ /* 0x000fe20003fc6070 */
[----:B------:R-:W-:Y:S01]  /*1e00*/  VIADD R14, R111, 0xffffffe3 ;  /* 0xffffffe36f0e7836 */ /* 0x000fe20000000000 */
[----:B------:R-:W-:Y:S02]  /*1e10*/  SEL R31, RZ, 0x4, P0 ;  /* 0x00000004ff1f7807 */ /* 0x000fe40000000000 */
[----:B------:R-:W-:Y:S01]  /*1e20*/  ISETP.GE.U32.AND P0, PT, R19, 0x7fffffc3, PT ;  /* 0x7fffffc31300780c */ /* 0x000fe20003f06070 */
[----:B------:R-:W-:Y:S01]  /*1e30*/  IMAD R19, R4, 0x3, RZ ;  /* 0x0000000304137824 */ /* 0x000fe200078e02ff */
[----:B------:R-:W-:-:S02]  /*1e40*/  SEL R46, RZ, 0x7fff8, P1 ;  /* 0x0007fff8ff2e7807 */ /* 0x000fc40000800000 */
[----:B------:R-:W-:Y:S01]  /*1e50*/  ISETP.GE.U32.AND P1, PT, R14, 0x7fffffc4, PT ;  /* 0x7fffffc40e00780c */ /* 0x000fe20003f26070 */
[----:B------:R-:W-:Y:S01]  /*1e60*/  VIADD R14, R111, 0xffffffe0 ;  /* 0xffffffe06f0e7836 */ /* 0x000fe20000000000 */
[----:B------:R-:W-:Y:S02]  /*1e70*/  SEL R35, RZ, 0x4, P0 ;  /* 0x00000004ff237807 */ /* 0x000fe40000000000 */
[----:B------:R-:W-:Y:S02]  /*1e80*/  SHF.R.S32.HI R21, RZ, 0x1f, R19 ;  /* 0x0000001fff157819 */ /* 0x000fe40000011413 */
[----:B------:R-:W-:Y:S02]  /*1e90*/  IADD3 R40, P0, PT, R19, R6, RZ ;  /* 0x0000000613287210 */ /* 0x000fe40007f1e0ff */
[----:B------:R-:W-:Y:S02]  /*1ea0*/  SEL R50, RZ, 0x7fff8, P1 ;  /* 0x0007fff8ff327807 */ /* 0x000fe40000800000 */
[----:B------:R-:W-:Y:S01]  /*1eb0*/  ISETP.GE.U32.AND P1, PT, R14, 0x7fffffc1, PT ;  /* 0x7fffffc10e00780c */ /* 0x000fe20003f26070 */
[----:B------:R-:W-:Y:S01]  /*1ec0*/  IMAD.X R41, R21, 0x1, R7, P0 ;  /* 0x0000000115297824 */ /* 0x000fe200000e0607 */
[----:B------:R-:W-:Y:S01]  /*1ed0*/  ISETP.GE.U32.AND P0, PT, R37, 0x7fffffda, PT ;  /* 0x7fffffda2500780c */ /* 0x000fe20003f06070 */
[----:B------:R-:W-:Y:S01]  /*1ee0*/  IMAD.IADD R29, R29, 0x1, R44 ;  /* 0x000000011d1d7824 */ /* 0x000fe200078e022c */
[----:B------:R-:W-:-:S02]  /*1ef0*/  SEL R64, RZ, 0x1fffe, P6 ;  /* 0x0001fffeff407807 */ /* 0x000fc40003000000 */
[----:B------:R-:W-:Y:S01]  /*1f00*/  SEL R37, RZ, 0x1, P1 ;  /* 0x00000001ff257807 */ /* 0x000fe20000800000 */
[----:B------:R-:W-:Y:S01]  /*1f10*/  IMAD.IADD R25, R25, 0x1, R42 ;  /* 0x0000000119197824 */ /* 0x000fe200078e022a */
[----:B------:R-:W-:Y:S01]  /*1f20*/  LOP3.LUT R29, R29, 0x3, RZ, 0xc0, !PT ;  /* 0x000000031d1d7812 */ /* 0x000fe200078ec0ff */
[----:B------:R-:W-:Y:S01]  /*1f30*/  IMAD.IADD R33, R33, 0x1, R48 ;  /* 0x0000000121217824 */ /* 0x000fe200078e0230 */
[----:B------:R1:W5:Y:S01]  /*1f40*/  @!P5 LDG.E.U8 R66, desc[UR22][R40.64] ;  /* 0x000000162842d981 */ /* 0x000362000c1e1100 */
[----:B------:R-:W-:Y:S01]  /*1f50*/  IMAD.IADD R37, R37, 0x1, R64 ;  /* 0x0000000125257824 */ /* 0x000fe200078e0240 */
[----:B------:R-:W-:Y:S02]  /*1f60*/  LOP3.LUT R25, R25, 0x3, RZ, 0xc0, !PT ;  /* 0x0000000319197812 */ /* 0x000fe400078ec0ff */
[----:B------:R-:W-:Y:S02]  /*1f70*/  IADD3 R16, PT, PT, R29, R27, R16 ;  /* 0x0000001b1d107210 */ /* 0x000fe40007ffe010 */
[----:B------:R-:W-:-:S02]  /*1f80*/  LOP3.LUT R37, R37, 0x3, RZ, 0xc0, !PT ;  /* 0x0000000325257812 */ /* 0x000fc400078ec0ff */
[----:B------:R-:W-:Y:S01]  /*1f90*/  IADD3 R18, PT, PT, R25, R23, R18 ;  /* 0x0000001719127210 */ /* 0x000fe20007ffe012 */
[----:B------:R-:W-:Y:S01]  /*1fa0*/  IMAD.SHL.U32 R29, R16, 0x100, RZ ;  /* 0x00000100101d7824 */ /* 0x000fe200078e00ff */
[----:B------:R-:W-:Y:S01]  /*1fb0*/  LOP3.LUT R33, R33, 0x3, RZ, 0xc0, !PT ;  /* 0x0000000321217812 */ /* 0x000fe200078ec0ff */
[C---:B------:R-:W-:Y:S01]  /*1fc0*/  IMAD.SHL.U32 R23, R4.reuse, 0x4, RZ ;  /* 0x0000000404177824 */ /* 0x040fe200078e00ff */
[----:B------:R-:W-:Y:S02]  /*1fd0*/  IADD3 R35, PT, PT, R37, R50, R35 ;  /* 0x0000003225237210 */ /* 0x000fe40007ffe023 */
[----:B------:R-:W-:Y:S02]  /*1fe0*/  IADD3 R31, PT, PT, R33, R46, R31 ;  /* 0x0000002e211f7210 */ /* 0x000fe40007ffe01f */
[----:B------:R-:W-:Y:S01]  /*1ff0*/  LOP3.LUT R16, R35, 0xf, RZ, 0xc0, !PT ;  /* 0x0000000f23107812 */ /* 0x000fe200078ec0ff */
[----:B------:R-:W-:Y:S01]  /*2000*/  IMAD R25, R4, 0x5, RZ ;  /* 0x0000000504197824 */ /* 0x000fe200078e02ff */
[----:B------:R-:W-:-:S02]  /*2010*/  LOP3.LUT R29, R29, 0xf00, RZ, 0xe2, !PT ;  /* 0x00000f001d1d7812 */ /* 0x000fc400078ee2ff */
[----:B------:R-:W-:Y:S02]  /*2020*/  SHF.R.S32.HI R27, RZ, 0x1f, R23 ;  /* 0x0000001fff1b7819 */ /* 0x000fe40000011417 */
[-C--:B------:R-:W-:Y:S01]  /*2030*/  IADD3 R42, P5, PT, R23, R6.reuse, RZ ;  /* 0x00000006172a7210 */ /* 0x080fe20007fbe0ff */
[----:B------:R-:W-:Y:S02]  /*2040*/  IMAD R16, R31, 0x10, R16 ;  /* 0x000000101f107824 */ /* 0x000fe400078e0210 */
[----:B------:R-:W-:Y:S01]  /*2050*/  IMAD R18, R18, 0x1000, R29 ;  /* 0x0000100012127824 */ /* 0x000fe200078e021d */
[----:B------:R-:W-:Y:S01]  /*2060*/  SHF.R.S32.HI R29, RZ, 0x1f, R25 ;  /* 0x0000001fff1d7819 */ /* 0x000fe20000011419 */
[----:B------:R-:W-:Y:S01]  /*2070*/  IMAD.X R43, R27, 0x1, R7, P5 ;  /* 0x000000011b2b7824 */ /* 0x000fe200028e0607 */
[----:B-1----:R-:W-:Y:S01]  /*2080*/  IADD3 R40, P5, PT, R25, R6, RZ ;  /* 0x0000000619287210 */ /* 0x002fe20007fbe0ff */
[----:B------:R-:W-:Y:S01]  /*2090*/  VIADD R33, R111, 0xfffffff8 ;  /* 0xfffffff86f217836 */ /* 0x000fe20000000000 */
[----:B------:R-:W-:-:S02]  /*20a0*/  LOP3.LUT R31, R16, 0xff, RZ, 0xc0, !PT ;  /* 0x000000ff101f7812 */ /* 0x000fc400078ec0ff */
[----:B------:R-:W-:Y:S01]  /*20b0*/  PRMT R64, RZ, 0x7610, R64 ;  /* 0x00007610ff407816 */ /* 0x000fe20000000040 */
[----:B------:R-:W-:Y:S01]  /*20c0*/  IMAD.X R41, R29, 0x1, R7, P5 ;  /* 0x000000011d297824 */ /* 0x000fe200028e0607 */
[----:B------:R-:W-:Y:S01]  /*20d0*/  ISETP.GE.U32.AND P5, PT, R33, 0x7fffffd9, PT ;  /* 0x7fffffd92100780c */ /* 0x000fe20003fa6070 */
[----:B------:R-:W-:Y:S01]  /*20e0*/  IMAD.IADD R18, R18, 0x1, R31 ;  /* 0x0000000112127824 */ /* 0x000fe200078e021f */
[----:B------:R-:W2:Y:S01]  /*20f0*/  @!P2 LDG.E.U8 R68, desc[UR22][R42.64] ;  /* 0x000000162a44a981 */ /* 0x000ea2000c1e1100 */
[C---:B------:R-:W-:Y:S02]  /*2100*/  IMAD R33, R4.reuse, 0x7, RZ ;  /* 0x0000000704217824 */ /* 0x040fe400078e02ff */
[----:B------:R-:W-:Y:S01]  /*2110*/  IMAD R31, R4, 0x6, RZ ;  /* 0x00000006041f7824 */ /* 0x000fe200078e02ff */
[----:B------:R1:W2:Y:S01]  /*2120*/  @!P4 LDG.E.U8 R64, desc[UR22][R40.64] ;  /* 0x000000162840c981 */ /* 0x0002a2000c1e1100 */
[----:B------:R-:W-:Y:S02]  /*2130*/  LOP3.LUT R50, R18, 0xffff, RZ, 0xc0, !PT ;  /* 0x0000ffff12327812 */ /* 0x000fe400078ec0ff */
[----:B------:R-:W-:-:S02]  /*2140*/  SHF.R.S32.HI R37, RZ, 0x1f, R33 ;  /* 0x0000001fff257819 */ /* 0x000fc40000011421 */
[-C--:B------:R-:W-:Y:S02]  /*2150*/  IADD3 R48, P4, PT, R33, R6.reuse, RZ ;  /* 0x0000000621307210 */ /* 0x080fe40007f9e0ff */
[----:B------:R-:W-:Y:S02]  /*2160*/  SHF.R.S32.HI R35, RZ, 0x1f, R31 ;  /* 0x0000001fff237819 */ /* 0x000fe4000001141f */
[----:B------:R-:W-:Y:S01]  /*2170*/  IADD3 R46, P2, PT, R31, R6, RZ ;  /* 0x000000061f2e7210 */ /* 0x000fe20007f5e0ff */
[--C-:B------:R-:W-:Y:S01]  /*2180*/  IMAD.X R49, R37, 0x1, R7.reuse, P4 ;  /* 0x0000000125317824 */ /* 0x100fe200020e0607 */
[----:B------:R-:W-:Y:S01]  /*2190*/  SHF.R.U32.HI R18, RZ, 0xf, R50 ;  /* 0x0000000fff127819 */ /* 0x000fe20000011632 */
[----:B-1----:R-:W-:Y:S02]  /*21a0*/  IMAD.SHL.U32 R41, R4, 0x10, RZ ;  /* 0x0000001004297824 */ /* 0x002fe400078e00ff */
[----:B------:R-:W-:Y:S01]  /*21b0*/  VIADD R16, R111, 0xfffffff7 ;  /* 0xfffffff76f107836 */ /* 0x000fe20000000000 */
[----:B------:R-:W-:Y:S01]  /*21c0*/  LOP3.LUT P4, RZ, R18, 0x1, RZ, 0xc0, !PT ;  /* 0x0000000112ff7812 */ /* 0x000fe2000788c0ff */
[----:B------:R-:W-:Y:S01]  /*21d0*/  IMAD.X R47, R35, 0x1, R7, P2 ;  /* 0x00000001232f7824 */ /* 0x000fe200010e0607 */
[----:B------:R1:W2:Y:S01]  /*21e0*/  @!P5 LDG.E.U8 R70, desc[UR22][R48.64] ;  /* 0x000000163046d981 */ /* 0x0002a2000c1e1100 */
[----:B------:R-:W-:-:S02]  /*21f0*/  SHF.R.S32.HI R45, RZ, 0x1f, R41 ;  /* 0x0000001fff2d7819 */ /* 0x000fc40000011429 */
[-C--:B------:R-:W-:Y:S01]  /*2200*/  IADD3 R80, P5, PT, R41, R6.reuse, RZ ;  /* 0x0000000629507210 */ /* 0x080fe20007fbe0ff */
[----:B------:R0:W2:Y:S01]  /*2210*/  @!P0 LDG.E.U8 R72, desc[UR22][R46.64] ;  /* 0x000000162e488981 */ /* 0x0000a2000c1e1100 */
[----:B------:R-:W-:Y:S02]  /*2220*/  ISETP.GE.U32.AND P2, PT, R16, 0x7fffffd8, PT ;  /* 0x7fffffd81000780c */ /* 0x000fe40003f46070 */
[----:B------:R-:W-:Y:S01]  /*2230*/  SHF.R.S32.HI R43, RZ, 0x1f, R39 ;  /* 0x0000001fff2b7819 */ /* 0x000fe20000011427 */
[--C-:B------:R-:W-:Y:S01]  /*2240*/  IMAD.X R81, R45, 0x1, R7.reuse, P5 ;  /* 0x000000012d517824 */ /* 0x100fe200028e0607 */
[-C--:B------:R-:W-:Y:S02]  /*2250*/  IADD3 R78, P0, PT, R39, R6.reuse, RZ ;  /* 0x00000006274e7210 */ /* 0x080fe40007f1e0ff */
[----:B------:R-:W-:Y:S01]  /*2260*/  SHF.R.U32.HI R18, RZ, 0x7, R50 ;  /* 0x00000007ff127819 */ /* 0x000fe20000011632 */
[----:B-1----:R-:W-:Y:S01]  /*2270*/  IMAD R49, R4, 0x18, RZ ;  /* 0x0000001804317824 */ /* 0x002fe200078e02ff */
[----:B------:R1:W2:Y:S01]  /*2280*/  @P4 LDG.E.U8 R76, desc[UR22][R80.64] ;  /* 0x00000016504c4981 */ /* 0x0002a2000c1e1100 */
[----:B------:R-:W-:Y:S01]  /*2290*/  VIADD R16, R111, 0xfffffff6 ;  /* 0xfffffff66f107836 */ /* 0x000fe20000000000 */
[----:B------:R-:W-:Y:S01]  /*22a0*/  LOP3.LUT P5, RZ, R18, 0x1, RZ, 0xc0, !PT ;  /* 0x0000000112ff7812 */ /* 0x000fe200078ac0ff */
[----:B------:R-:W-:Y:S01]  /*22b0*/  IMAD.X R79, R43, 0x1, R7, P0 ;  /* 0x000000012b4f7824 */ /* 0x000fe200000e0607 */
[----:B------:R-:W-:Y:S01]  /*22c0*/  SHF.R.S32.HI R53, RZ, 0x1f, R49 ;  /* 0x0000001fff357819 */ /* 0x000fe20000011431 */
[----:B0-----:R-:W-:Y:S01]  /*22d0*/  IMAD R47, R4, 0x9, RZ ;  /* 0x00000009042f7824 */ /* 0x001fe200078e02ff */
[----:B------:R-:W-:-:S02]  /*22e0*/  IADD3 R84, P4, PT, R49, R6, RZ ;  /* 0x0000000631547210 */ /* 0x000fc40007f9e0ff */
[----:B------:R-:W-:Y:S01]  /*22f0*/  ISETP.GE.U32.AND P0, PT, R16, 0x7fffffd7, PT ;  /* 0x7fffffd71000780c */ /* 0x000fe20003f06070 */
[----:B------:R0:W2:Y:S01]  /*2300*/  @!P2 LDG.E.U8 R74, desc[UR22][R78.64] ;  /* 0x000000164e4aa981 */ /* 0x0000a2000c1e1100 */
[----:B------:R-:W-:Y:S01]  /*2310*/  VIADD R18, R111, 0xfffffff4 ;  /* 0xfffffff46f127836 */ /* 0x000fe20000000000 */
[----:B------:R-:W-:Y:S01]  /*2320*/  SHF.R.S32.HI R51, RZ, 0x1f, R47 ;  /* 0x0000001fff337819 */ /* 0x000fe2000001142f */
[--C-:B------:R-:W-:Y:S01]  /*2330*/  IMAD.X R85, R53, 0x1, R7.reuse, P4 ;  /* 0x0000000135557824 */ /* 0x100fe200020e0607 */
[----:B------:R-:W-:Y:S02]  /*2340*/  IADD3 R82, P2, PT, R47, R6, RZ ;  /* 0x000000062f527210 */ /* 0x000fe40007f5e0ff */
[----:B-1----:R-:W-:Y:S01]  /*2350*/  PRMT R80, RZ, 0x7610, R80 ;  /* 0x00007610ff507816 */ /* 0x002fe20000000050 */
[----:B------:R-:W-:Y:S01]  /*2360*/  VIADD R16, R111, 0xfffffff5 ;  /* 0xfffffff56f107836 */ /* 0x000fe20000000000 */
[----:B------:R-:W-:Y:S01]  /*2370*/  ISETP.GE.U32.AND P4, PT, R18, 0x7fffffd5, PT ;  /* 0x7fffffd51200780c */ /* 0x000fe20003f86070 */
[----:B------:R-:W-:Y:S01]  /*2380*/  IMAD.X R83, R51, 0x1, R7, P2 ;  /* 0x0000000133537824 */ /* 0x000fe200010e0607 */
[----:B0-----:R-:W-:-:S02]  /*2390*/  PRMT R78, RZ, 0x7610, R78 ;  /* 0x00007610ff4e7816 */ /* 0x001fc4000000004e */
[----:B------:R0:W2:Y:S01]  /*23a0*/  @P5 LDG.E.U8 R80, desc[UR22][R84.64] ;  /* 0x0000001654505981 */ /* 0x0000a2000c1e1100 */
[----:B------:R-:W-:Y:S02]  /*23b0*/  SHF.R.S32.HI R61, RZ, 0x1f, R57 ;  /* 0x0000001fff3d7819 */ /* 0x000fe40000011439 */
[-C--:B------:R-:W-:Y:S01]  /*23c0*/  IADD3 R88, P5, PT, R57, R6.reuse, RZ ;  /* 0x0000000639587210 */ /* 0x080fe20007fbe0ff */
[----:B------:R1:W2:Y:S01]  /*23d0*/  @!P0 LDG.E.U8 R78, desc[UR22][R82.64] ;  /* 0x00000016524e8981 */ /* 0x0002a2000c1e1100 */
[----:B------:R-:W-:Y:S01]  /*23e0*/  ISETP.GE.U32.AND P2, PT, R16, 0x7fffffd6, PT ;  /* 0x7fffffd61000780c */ /* 0x000fe20003f46070 */
[----:B------:R-:W-:Y:S01]  /*23f0*/  VIADD R18, R111, 0xfffffff2 ;  /* 0xfffffff26f127836 */ /* 0x000fe20000000000 */
[----:B------:R-:W-:Y:S01]  /*2400*/  SHF.R.S32.HI R59, RZ, 0x1f, R55 ;  /* 0x0000001fff3b7819 */ /* 0x000fe20000011437 */
[--C-:B------:R-:W-:Y:S01]  /*2410*/  IMAD.X R89, R61, 0x1, R7.reuse, P5 ;  /* 0x000000013d597824 */ /* 0x100fe200028e0607 */
[----:B------:R-:W-:Y:S02]  /*2420*/  IADD3 R86, P0, PT, R55, R6, RZ ;  /* 0x0000000637567210 */ /* 0x000fe40007f1e0ff */
[----:B0-----:R-:W-:Y:S01]  /*2430*/  PRMT R84, RZ, 0x7610, R84 ;  /* 0x00007610ff547816 */ /* 0x001fe20000000054 */
[----:B------:R-:W-:Y:S01]  /*2440*/  VIADD R16, R111, 0xfffffff3 ;  /* 0xfffffff36f107836 */ /* 0x000fe20000000000 */
[----:B------:R-:W-:Y:S01]  /*2450*/  ISETP.GE.U32.AND P5, PT, R18, 0x7fffffd3, PT ;  /* 0x7fffffd31200780c */ /* 0x000fe20003fa6070 */
[----:B------:R-:W-:Y:S01]  /*2460*/  IMAD.X R87, R59, 0x1, R7, P0 ;  /* 0x000000013b577824 */ /* 0x000fe200000e0607 */
[----:B-1----:R-:W-:-:S02]  /*2470*/  PRMT R82, RZ, 0x7610, R82 ;  /* 0x00007610ff527816 */ /* 0x002fc40000000052 */
[----:B------:R-:W2:Y:S01]  /*2480*/  @!P4 LDG.E.U8 R84, desc[UR22][R88.64] ;  /* 0x000000165854c981 */ /* 0x000ea2000c1e1100 */
[----:B------:R-:W-:Y:S02]  /*2490*/  SHF.R.S32.HI R69, RZ, 0x1f, R65 ;  /* 0x0000001fff457819 */ /* 0x000fe40000011441 */
[-C--:B------:R-:W-:Y:S01]  /*24a0*/  IADD3 R92, P4, PT, R65, R6.reuse, RZ ;  /* 0x00000006415c7210 */ /* 0x080fe20007f9e0ff */
[----:B------:R0:W2:Y:S01]  /*24b0*/  @!P2 LDG.E.U8 R82, desc[UR22][R86.64] ;  /* 0x000000165652a981 */ /* 0x0000a2000c1e1100 */
[----:B------:R-:W-:Y:S01]  /*24c0*/  ISETP.GE.U32.AND P0, PT, R16, 0x7fffffd4, PT ;  /* 0x7fffffd41000780c */ /* 0x000fe20003f06070 */
[----:B------:R-:W-:Y:S01]  /*24d0*/  VIADD R18, R111, 0xfffffff0 ;  /* 0xfffffff06f127836 */ /* 0x000fe20000000000 */
[----:B------:R-:W-:Y:S01]  /*24e0*/  SHF.R.S32.HI R67, RZ, 0x1f, R63 ;  /* 0x0000001fff437819 */ /* 0x000fe2000001143f */
[----:B------:R-:W-:Y:S01]  /*24f0*/  IMAD.X R93, R69, 0x1, R7, P4 ;  /* 0x00000001455d7824 */ /* 0x000fe200020e0607 */
[----:B------:R-:W-:Y:S01]  /*2500*/  IADD3 R90, P2, PT, R63, R6, RZ ;  /* 0x000000063f5a7210 */ /* 0x000fe20007f5e0ff */
[----:B------:R-:W-:Y:S01]  /*2510*/  VIADD R16, R111, 0xfffffff1 ;  /* 0xfffffff16f107836 */ /* 0x000fe20000000000 */
[----:B0-----:R-:W-:-:S03]  /*2520*/  PRMT R86, RZ, 0x7610, R86 ;  /* 0x00007610ff567816 */ /* 0x001fc60000000056 */
[----:B------:R-:W-:Y:S01]  /*2530*/  IMAD.X R91, R67, 0x1, R7, P2 ;  /* 0x00000001435b7824 */ /* 0x000fe200010e0607 */
[----:B------:R-:W-:Y:S02]  /*2540*/  ISETP.GE.U32.AND P4, PT, R18, 0x7fffffd1, PT ;  /* 0x7fffffd11200780c */ /* 0x000fe40003f86070 */
[----:B------:R-:W-:Y:S01]  /*2550*/  PRMT R88, RZ, 0x7610, R88 ;  /* 0x00007610ff587816 */ /* 0x000fe20000000058 */
[----:B------:R-:W2:Y:S01]  /*2560*/  @!P5 LDG.E.U8 R86, desc[UR22][R92.64] ;  /* 0x000000165c56d981 */ /* 0x000ea2000c1e1100 */
[----:B------:R-:W-:Y:S02]  /*2570*/  SHF.R.S32.HI R77, RZ, 0x1f, R73 ;  /* 0x0000001fff4d7819 */ /* 0x000fe40000011449 */
[----:B------:R-:W-:Y:S02]  /*2580*/  IADD3 R96, P5, PT, R73, R6, RZ ;  /* 0x0000000649607210 */ /* 0x000fe40007fbe0ff */
[----:B------:R0:W2:Y:S01]  /*2590*/  @!P0 LDG.E.U8 R88, desc[UR22][R90.64] ;  /* 0x000000165a588981 */ /* 0x0000a2000c1e1100 */
[----:B------:R-:W-:-:S02]  /*25a0*/  ISETP.GE.U32.AND P2, PT, R16, 0x7fffffd2, PT ;  /* 0x7fffffd21000780c */ /* 0x000fc40003f46070 */
[----:B------:R-:W-:Y:S01]  /*25b0*/  SHF.R.S32.HI R75, RZ, 0x1f, R71 ;  /* 0x0000001fff4b7819 */ /* 0x000fe20000011447 */
[--C-:B------:R-:W-:Y:S01]  /*25c0*/  IMAD.X R97, R77, 0x1, R7.reuse, P5 ;  /* 0x000000014d617824 */ /* 0x100fe200028e0607 */
[----:B------:R-:W-:Y:S02]  /*25d0*/  IADD3 R94, P0, PT, R71, R6, RZ ;  /* 0x00000006475e7210 */ /* 0x000fe40007f1e0ff */
[----:B------:R-:W-:Y:S01]  /*25e0*/  SHF.R.U32.HI R18, RZ, 0xd, R50 ;  /* 0x0000000dff127819 */ /* 0x000fe20000011632 */
[----:B------:R-:W-:Y:S01]  /*25f0*/  IMAD R81, R4, 0x12, RZ ;  /* 0x0000001204517824 */ /* 0x000fe200078e02ff */
[----:B0-----:R-:W-:Y:S01]  /*2600*/  PRMT R90, RZ, 0x7610, R90 ;  /* 0x00007610ff5a7816 */ /* 0x001fe2000000005a */
[----:B------:R-:W-:Y:S01]  /*2610*/  IMAD.X R95, R75, 0x1, R7, P0 ;  /* 0x000000014b5f7824 */ /* 0x000fe200000e0607 */
[----:B------:R-:W-:Y:S02]  /*2620*/  SHF.R.U32.HI R16, RZ, 0xe, R50 ;  /* 0x0000000eff107819 */ /* 0x000fe40000011632 */
[----:B------:R-:W-:-:S02]  /*2630*/  LOP3.LUT P5, RZ, R18, 0x1, RZ, 0xc0, !PT ;  /* 0x0000000112ff7812 */ /* 0x000fc400078ac0ff */
[----:B------:R-:W-:Y:S01]  /*2640*/  PRMT R92, RZ, 0x7610, R92 ;  /* 0x00007610ff5c7816 */ /* 0x000fe2000000005c */
[----:B------:R-:W-:Y:S01]  /*2650*/  IMAD R79, R4, 0x11, RZ ;  /* 0x00000011044f7824 */ /* 0x000fe200078e02ff */
[----:B------:R-:W2:Y:S01]  /*2660*/  @!P4 LDG.E.U8 R90, desc[UR22][R96.64] ;  /* 0x00000016605ac981 */ /* 0x000ea2000c1e1100 */
[----:B------:R-:W-:Y:S02]  /*2670*/  SHF.R.S32.HI R85, RZ, 0x1f, R81 ;  /* 0x0000001fff557819 */ /* 0x000fe40000011451 */
[-C--:B------:R-:W-:Y:S01]  /*2680*/  IADD3 R100, P4, PT, R81, R6.reuse, RZ ;  /* 0x0000000651647210 */ /* 0x080fe20007f9e0ff */
[----:B------:R0:W2:Y:S01]  /*2690*/  @!P2 LDG.E.U8 R92, desc[UR22][R94.64] ;  /* 0x000000165e5ca981 */ /* 0x0000a2000c1e1100 */
[----:B------:R-:W-:Y:S02]  /*26a0*/  LOP3.LUT P0, RZ, R16, 0x1, RZ, 0xc0, !PT ;  /* 0x0000000110ff7812 */ /* 0x000fe4000780c0ff */
[----:B------:R-:W-:Y:S01]  /*26b0*/  SHF.R.S32.HI R83, RZ, 0x1f, R79 ;  /* 0x0000001fff537819 */ /* 0x000fe2000001144f */
[----:B------:R-:W-:Y:S01]  /*26c0*/  IMAD.X R101, R85, 0x1, R7, P4 ;  /* 0x0000000155657824 */ /* 0x000fe200020e0607 */
[----:B------:R-:W-:-:S02]  /*26d0*/  IADD3 R98, P2, PT, R79, R6, RZ ;  /* 0x000000064f627210 */ /* 0x000fc40007f5e0ff */
[----:B------:R-:W-:Y:S01]  /*26e0*/  SHF.R.U32.HI R18, RZ, 0xb, R50 ;  /* 0x0000000bff127819 */ /* 0x000fe20000011632 */
[----:B------:R-:W-:Y:S01]  /*26f0*/  IMAD R89, R4, 0x14, RZ ;  /* 0x0000001404597824 */ /* 0x000fe200078e02ff */
[----:B0-----:R-:W-:Y:S01]  /*2700*/  PRMT R94, RZ, 0x7610, R94 ;  /* 0x00007610ff5e7816 */ /* 0x001fe2000000005e */
[----:B------:R-:W-:Y:S01]  /*2710*/  IMAD.X R99, R83, 0x1, R7, P2 ;  /* 0x0000000153637824 */ /* 0x000fe200010e0607 */
[----:B------:R-:W-:Y:S02]  /*2720*/  SHF.R.U32.HI R16, RZ, 0xc, R50 ;  /* 0x0000000cff107819 */ /* 0x000fe40000011632 */
[----:B------:R-:W-:Y:S02]  /*2730*/  LOP3.LUT P4, RZ, R18, 0x1, RZ, 0xc0, !PT ;  /* 0x0000000112ff7812 */ /* 0x000fe4000788c0ff */
[----:B------:R-:W-:Y:S01]  /*2740*/  PRMT R96, RZ, 0x7610, R96 ;  /* 0x00007610ff607816 */ /* 0x000fe20000000060 */
[----:B------:R-:W-:Y:S01]  /*2750*/  IMAD R87, R4, 0x13, RZ ;  /* 0x0000001304577824 */ /* 0x000fe200078e02ff */
[----:B------:R-:W2:Y:S01]  /*2760*/  @P5 LDG.E.U8 R94, desc[UR22][R100.64] ;  /* 0x00000016645e5981 */ /* 0x000ea2000c1e1100 */
[----:B------:R-:W-:-:S02]  /*2770*/  SHF.R.S32.HI R93, RZ, 0x1f, R89 ;  /* 0x0000001fff5d7819 */ /* 0x000fc40000011459 */
[-C--:B------:R-:W-:Y:S01]  /*2780*/  IADD3 R106, P5, PT, R89, R6.reuse, RZ ;  /* 0x00000006596a7210 */ /* 0x080fe20007fbe0ff */
[----:B------:R0:W2:Y:S01]  /*2790*/  @P0 LDG.E.U8 R96, desc[UR22][R98.64] ;  /* 0x0000001662600981 */ /* 0x0000a2000c1e1100 */
[----:B------:R-:W-:Y:S02]  /*27a0*/  LOP3.LUT P2, RZ, R16, 0x1, RZ, 0xc0, !PT ;  /* 0x0000000110ff7812 */ /* 0x000fe4000784c0ff */
[----:B------:R-:W-:Y:S01]  /*27b0*/  SHF.R.S32.HI R91, RZ, 0x1f, R87 ;  /* 0x0000001fff5b7819 */ /* 0x000fe20000011457 */
[--C-:B------:R-:W-:Y:S01]  /*27c0*/  IMAD.X R107, R93, 0x1, R7.reuse, P5 ;  /* 0x000000015d6b7824 */ /* 0x100fe200028e0607 */
[----:B------:R-:W-:Y:S02]  /*27d0*/  IADD3 R102, P0, PT, R87, R6, RZ ;  /* 0x0000000657667210 */ /* 0x000fe40007f1e0ff */
[----:B------:R-:W-:Y:S01]  /*27e0*/  SHF.R.U32.HI R18, RZ, 0x9, R50 ;  /* 0x00000009ff127819 */ /* 0x000fe20000011632 */
[----:B------:R-:W-:Y:S01]  /*27f0*/  IMAD R97, R4, 0x16, RZ ;  /* 0x0000001604617824 */ /* 0x000fe200078e02ff */
[----:B0-----:R-:W-:Y:S01]  /*2800*/  PRMT R98, RZ, 0x7610, R98 ;  /* 0x00007610ff627816 */ /* 0x001fe20000000062 */
[----:B------:R-:W-:Y:S01]  /*2810*/  IMAD.X R103, R91, 0x1, R7, P0 ;  /* 0x000000015b677824 */ /* 0x000fe200000e0607 */
[----:B------:R-:W-:-:S02]  /*2820*/  LOP3.LUT P5, RZ, R18, 0x1, RZ, 0xc0, !PT ;  /* 0x0000000112ff7812 */ /* 0x000fc400078ac0ff */
[----:B------:R-:W-:Y:S01]  /*2830*/  PRMT R100, RZ, 0x7610, R100 ;  /* 0x00007610ff647816 */ /* 0x000fe20000000064 */
[----:B------:R-:W-:Y:S01]  /*2840*/  IMAD R95, R4, 0x15, RZ ;  /* 0x00000015045f7824 */ /* 0x000fe200078e02ff */
[----:B------:R-:W-:Y:S01]  /*2850*/  SHF.R.U32.HI R16, RZ, 0xa, R50 ;  /* 0x0000000aff107819 */ /* 0x000fe20000011632 */
[----:B------:R-:W2:Y:S01]  /*2860*/  @P4 LDG.E.U8 R98, desc[UR22][R106.64] ;  /* 0x000000166a624981 */ /* 0x000ea2000c1e1100 */
[----:B------:R-:W-:Y:S02]  /*2870*/  SHF.R.S32.HI R101, RZ, 0x1f, R97 ;  /* 0x0000001fff657819 */ /* 0x000fe40000011461 */
[-C--:B------:R-:W-:Y:S01]  /*2880*/  IADD3 R114, P4, PT, R97, R6.reuse, RZ ;  /* 0x0000000661727210 */ /* 0x080fe20007f9e0ff */
[----:B------:R0:W2:Y:S01]  /*2890*/  @P2 LDG.E.U8 R100, desc[UR22][R102.64] ;  /* 0x0000001666642981 */ /* 0x0000a2000c1e1100 */
[----:B------:R-:W-:Y:S02]  /*28a0*/  LOP3.LUT P0, RZ, R16, 0x1, RZ, 0xc0, !PT ;  /* 0x0000000110ff7812 */ /* 0x000fe4000780c0ff */
[----:B------:R-:W-:Y:S01]  /*28b0*/  SHF.R.S32.HI R99, RZ, 0x1f, R95 ;  /* 0x0000001fff637819 */ /* 0x000fe2000001145f */
[----:B------:R-:W-:Y:S01]  /*28c0*/  IMAD.X R115, R101, 0x1, R7, P4 ;  /* 0x0000000165737824 */ /* 0x000fe200020e0607 */
[----:B------:R-:W-:-:S02]  /*28d0*/  IADD3 R112, P2, PT, R95, R6, RZ ;  /* 0x000000065f707210 */ /* 0x000fc40007f5e0ff */
[----:B------:R-:W-:Y:S02]  /*28e0*/  SHF.R.U32.HI R16, RZ, 0x6, R50 ;  /* 0x00000006ff107819 */ /* 0x000fe40000011632 */
[----:B0-----:R-:W-:Y:S01]  /*28f0*/  PRMT R102, RZ, 0x7610, R102 ;  /* 0x00007610ff667816 */ /* 0x001fe20000000066 */
[----:B------:R-:W-:Y:S01]  /*2900*/  IMAD R103, R4, 0x19, RZ ;  /* 0x0000001904677824 */ /* 0x000fe200078e02ff */
[----:B------:R-:W-:Y:S01]  /*2910*/  SHF.R.U32.HI R18, RZ, 0x5, R50 ;  /* 0x00000005ff127819 */ /* 0x000fe20000011632 */
[----:B------:R-:W-:Y:S01]  /*2920*/  IMAD.X R113, R99, 0x1, R7, P2 ;  /* 0x0000000163717824 */ /* 0x000fe200010e0607 */
[----:B------:R-:W-:Y:S02]  /*2930*/  LOP3.LUT P2, RZ, R16, 0x1, RZ, 0xc0, !PT ;  /* 0x0000000110ff7812 */ /* 0x000fe4000784c0ff */
[----:B------:R-:W2:Y:S01]  /*2940*/  @P5 LDG.E.U8 R102, desc[UR22][R114.64] ;  /* 0x0000001672665981 */ /* 0x000ea2000c1e1100 */
[----:B------:R-:W-:Y:S01]  /*2950*/  SHF.R.S32.HI R107, RZ, 0x1f, R103 ;  /* 0x0000001fff6b7819 */ /* 0x000fe20000011467 */
[----:B------:R-:W-:Y:S01]  /*2960*/  VIADD R16, R111, 0x1f ;  /* 0x0000001f6f107836 */ /* 0x000fe20000000000 */
[----:B------:R-:W-:Y:S01]  /*2970*/  IADD3 R118, P5, PT, R103, R6, RZ ;  /* 0x0000000667767210 */ /* 0x000fe20007fbe0ff */
[----:B------:R0:W2:Y:S01]  /*2980*/  @P0 LDG.E.U8 R104, desc[UR22][R112.64] ;  /* 0x0000001670680981 */ /* 0x0000a2000c1e1100 */
[----:B------:R-:W-:-:S02]  /*2990*/  LOP3.LUT P4, RZ, R18, 0x1, RZ, 0xc0, !PT ;  /* 0x0000000112ff7812 */ /* 0x000fc4000788c0ff */
[----:B------:R-:W-:Y:S01]  /*29a0*/  LOP3.LUT R18, R52, 0x1f, RZ, 0xc0, !PT ;  /* 0x0000001f34127812 */ /* 0x000fe200078ec0ff */
[----:B------:R-:W-:Y:S01]  /*29b0*/  IMAD.X R119, R107, 0x1, R7, P5 ;  /* 0x000000016b777824 */ /* 0x000fe200028e0607 */
[----:B------:R-:W-:Y:S02]  /*29c0*/  ISETP.GT.AND P0, PT, R16, 0x1f, PT ;  /* 0x0000001f1000780c */ /* 0x000fe40003f04270 */
[----:B------:R-:W-:Y:S02]  /*29d0*/  SHF.R.S32.HI R109, RZ, 0x1f, R105 ;  /* 0x0000001fff6d7819 */ /* 0x000fe40000011469 */
[----:B------:R-:W-:Y:S02]  /*29e0*/  IADD3 R120, P5, PT, R105, R6, RZ ;  /* 0x0000000669787210 */ /* 0x000fe40007fbe0ff */
[----:B------:R-:W-:Y:S02]  /*29f0*/  SHF.R.U32.HI R40, RZ, 0x4, R50 ;  /* 0x00000004ff287819 */ /* 0x000fe40000011632 */
[----:B------:R-:W-:Y:S01]  /*2a00*/  PRMT R108, RZ, 0x7610, R108 ;  /* 0x00007610ff6c7816 */ /* 0x000fe2000000006c */
[----:B------:R-:W-:Y:S01]  /*2a10*/  IMAD.X R121, R109, 0x1, R7, P5 ;  /* 0x000000016d797824 */ /* 0x000fe200028e0607 */
[----:B------:R-:W-:Y:S01]  /*2a20*/  ISETP.LT.AND P0, PT, R18, R111, P0 ;  /* 0x0000006f1200720c */ /* 0x000fe20000701270 */
[----:B------:R-:W-:Y:S01]  /*2a30*/  IMAD R111, R4, 0x1b, RZ ;  /* 0x0000001b046f7824 */ /* 0x000fe200078e02ff */
[----:B------:R-:W-:-:S02]  /*2a40*/  PRMT R110, RZ, 0x7610, R110 ;  /* 0x00007610ff6e7816 */ /* 0x000fc4000000006e */
[----:B------:R-:W-:Y:S01]  /*2a50*/  LOP3.LUT P5, RZ, R40, 0x1, RZ, 0xc0, !PT ;  /* 0x0000000128ff7812 */ /* 0x000fe200078ac0ff */
[----:B------:R1:W2:Y:S01]  /*2a60*/  @P2 LDG.E.U8 R108, desc[UR22][R118.64] ;  /* 0x00000016766c2981 */ /* 0x0002a2000c1e1100 */
[--C-:B------:R-:W-:Y:S02]  /*2a70*/  SHF.R.U32.HI R40, RZ, 0x3, R50.reuse ;  /* 0x00000003ff287819 */ /* 0x100fe40000011632 */
[----:B0-----:R-:W-:Y:S01]  /*2a80*/  SHF.R.S32.HI R113, RZ, 0x1f, R111 ;  /* 0x0000001fff717819 */ /* 0x001fe2000001146f */
[----:B------:R0:W2:Y:S01]  /*2a90*/  @P4 LDG.E.U8 R110, desc[UR22][R120.64] ;  /* 0x00000016786e4981 */ /* 0x0000a2000c1e1100 */
[----:B------:R-:W-:Y:S02]  /*2aa0*/  IADD3 R122, P2, PT, R111, R6, RZ ;  /* 0x000000066f7a7210 */ /* 0x000fe40007f5e0ff */
[----:B------:R-:W-:Y:S02]  /*2ab0*/  LOP3.LUT P4, RZ, R40, 0x1, RZ, 0xc0, !PT ;  /* 0x0000000128ff7812 */ /* 0x000fe4000788c0ff */
[----:B------:R-:W-:Y:S01]  /*2ac0*/  SHF.R.U32.HI R40, RZ, 0x8, R50 ;  /* 0x00000008ff287819 */ /* 0x000fe20000011632 */
[----:B------:R-:W-:Y:S01]  /*2ad0*/  IMAD.X R123, R113, 0x1, R7, P2 ;  /* 0x00000001717b7824 */ /* 0x000fe200010e0607 */
[----:B------:R-:W-:-:S02]  /*2ae0*/  PRMT R112, RZ, 0x7610, R112 ;  /* 0x00007610ff707816 */ /* 0x000fc40000000070 */
[----:B------:R-:W-:Y:S01]  /*2af0*/  LOP3.LUT P2, RZ, R40, 0x1, RZ, 0xc0, !PT ;  /* 0x0000000128ff7812 */ /* 0x000fe2000784c0ff */
[----:B------:R-:W-:Y:S02]  /*2b00*/  IMAD R40, R18, R5, RZ ;  /* 0x0000000512287224 */ /* 0x000fe400078e02ff */
[C---:B------:R-:W-:Y:S01]  /*2b10*/  IMAD R115, R4.reuse, 0x1c, RZ ;  /* 0x0000001c04737824 */ /* 0x040fe200078e02ff */
[----:B------:R0:W3:Y:S01]  /*2b20*/  @P5 LDG.E.U8 R112, desc[UR22][R122.64] ;  /* 0x000000167a705981 */ /* 0x0000e2000c1e1100 */
[----:B-1----:R-:W-:Y:S01]  /*2b30*/  IMAD R119, R4, 0x1d, RZ ;  /* 0x0000001d04777824 */ /* 0x002fe200078e02ff */
[----:B------:R-:W-:Y:S01]  /*2b40*/  IADD3 R106, P5, PT, R40, UR18, RZ ;  /* 0x00000012286a7c10 */ /* 0x000fe2000ffbe0ff */
[----:B------:R-:W-:Y:S01]  /*2b50*/  IMAD R135, R8, UR4, RZ ;  /* 0x0000000408877c24 */ /* 0x000fe2000f8e02ff */
[----:B------:R-:W-:Y:S01]  /*2b60*/  SHF.R.S32.HI R117, RZ, 0x1f, R115 ;  /* 0x0000001fff757819 */ /* 0x000fe20000011473 */
[----:B------:R-:W-:Y:S01]  /*2b70*/  IMAD R30, R30, UR4, RZ ;  /* 0x000000041e1e7c24 */ /* 0x000fe2000f8e02ff */
[----:B------:R-:W-:-:S02]  /*2b80*/  IADD3 R124, P6, PT, R115, R6, RZ ;  /* 0x00000006737c7210 */ /* 0x000fc40007fde0ff */
[----:B------:R-:W-:Y:S01]  /*2b90*/  LEA.HI.X.SX32 R153, R40, UR19, 0x1, P5 ;  /* 0x0000001328997c11 */ /* 0x000fe2000a8f0eff */
[----:B------:R-:W-:Y:S01]  /*2ba0*/  IMAD R26, R26, UR4, RZ ;  /* 0x000000041a1a7c24 */ /* 0x000fe2000f8e02ff */
[----:B0-----:R-:W-:Y:S02]  /*2bb0*/  SHF.R.S32.HI R121, RZ, 0x1f, R119 ;  /* 0x0000001fff797819 */ /* 0x001fe40000011477 */
[----:B------:R-:W-:Y:S01]  /*2bc0*/  IADD3 R8, P5, PT, R119, R6, RZ ;  /* 0x0000000677087210 */ /* 0x000fe20007fbe0ff */
[----:B------:R-:W-:Y:S01]  /*2bd0*/  IMAD.X R125, R117, 0x1, R7, P6 ;  /* 0x00000001757d7824 */ /* 0x000fe200030e0607 */
[----:B------:R-:W-:Y:S01]  /*2be0*/  PRMT R114, RZ, 0x7610, R114 ;  /* 0x00007610ff727816 */ /* 0x000fe20000000072 */
[----:B------:R-:W-:Y:S01]  /*2bf0*/  IMAD R141, R20, UR4, RZ ;  /* 0x00000004148d7c24 */ /* 0x000fe2000f8e02ff */
[----:B------:R-:W-:Y:S01]  /*2c00*/  IADD3 R20, P6, PT, R30, R106, RZ ;  /* 0x0000006a1e147210 */ /* 0x000fe20007fde0ff */
[----:B------:R-:W-:Y:S02]  /*2c10*/  IMAD R143, R9, UR4, RZ ;  /* 0x00000004098f7c24 */ /* 0x000fe4000f8e02ff */
[----:B------:R-:W-:Y:S01]  /*2c20*/  IMAD R32, R32, UR4, RZ ;  /* 0x0000000420207c24 */ /* 0x000fe2000f8e02ff */
[----:B------:R0:W3:Y:S01]  /*2c30*/  @P4 LDG.E.U8 R114, desc[UR22][R124.64] ;  /* 0x000000167c724981 */ /* 0x0000e2000c1e1100 */
[----:B------:R-:W-:-:S02]  /*2c40*/  IMAD R139, R22, UR4, RZ ;  /* 0x00000004168b7c24 */ /* 0x000fc4000f8e02ff */
[----:B------:R-:W-:Y:S01]  /*2c50*/  IMAD.X R9, R121, 0x1, R7, P5 ;  /* 0x0000000179097824 */ /* 0x000fe200028e0607 */
[-C--:B------:R-:W-:Y:S01]  /*2c60*/  IADD3 R22, P5, PT, R26, R106.reuse, RZ ;  /* 0x0000006a1a167210 */ /* 0x080fe20007fbe0ff */
[----:B------:R-:W-:Y:S01]  /*2c70*/  IMAD R38, R38, UR4, RZ ;  /* 0x0000000426267c24 */ /* 0x000fe2000f8e02ff */
[-C--:B------:R-:W-:Y:S01]  /*2c80*/  LEA.HI.X.SX32 R123, R30, R153.reuse, 0x1, P6 ;  /* 0x000000991e7b7211 */ /* 0x080fe200030f0eff */
[----:B------:R-:W-:Y:S01]  /*2c90*/  IMAD R147, R24, UR4, RZ ;  /* 0x0000000418937c24 */ /* 0x000fe2000f8e02ff */
[-C--:B------:R-:W-:Y:S01]  /*2ca0*/  IADD3 R24, P6, PT, R32, R106.reuse, RZ ;  /* 0x0000006a20187210 */ /* 0x080fe20007fde0ff */
[----:B------:R-:W-:Y:S01]  /*2cb0*/  IMAD R36, R36, UR4, RZ ;  /* 0x0000000424247c24 */ /* 0x000fe2000f8e02ff */
[-C--:B0-----:R-:W-:Y:S01]  /*2cc0*/  LEA.HI.X.SX32 R125, R26, R153.reuse, 0x1, P5 ;  /* 0x000000991a7d7211 */ /* 0x081fe200028f0eff */
[----:B------:R-:W-:Y:S01]  /*2cd0*/  IMAD R34, R34, UR4, RZ ;  /* 0x0000000422227c24 */ /* 0x000fe2000f8e02ff */
[----:B------:R-:W-:Y:S01]  /*2ce0*/  IADD3 R26, P5, PT, R38, R106, RZ ;  /* 0x0000006a261a7210 */ /* 0x000fe20007fbe0ff */
[----:B------:R-:W-:Y:S01]  /*2cf0*/  IMAD R137, R28, UR4, RZ ;  /* 0x000000041c897c24 */ /* 0x000fe2000f8e02ff */
[----:B------:R-:W-:-:S02]  /*2d00*/  LEA.HI.X.SX32 R127, R32, R153, 0x1, P6 ;  /* 0x00000099207f7211 */ /* 0x000fc400030f0eff */
[-C--:B------:R-:W-:Y:S02]  /*2d10*/  IADD3 R28, P6, PT, R36, R106.reuse, RZ ;  /* 0x0000006a241c7210 */ /* 0x080fe40007fde0ff */
[-C--:B------:R-:W-:Y:S02]  /*2d20*/  LEA.HI.X.SX32 R129, R38, R153.reuse, 0x1, P5 ;  /* 0x0000009926817211 */ /* 0x080fe400028f0eff */
[-C--:B------:R-:W-:Y:S02]  /*2d30*/  IADD3 R30, P5, PT, R34, R106.reuse, RZ ;  /* 0x0000006a221e7210 */ /* 0x080fe40007fbe0ff */
[-C--:B------:R-:W-:Y:S02]  /*2d40*/  LEA.HI.X.SX32 R131, R36, R153.reuse, 0x1, P6 ;  /* 0x0000009924837211 */ /* 0x080fe400030f0eff */
[----:B------:R-:W-:Y:S02]  /*2d50*/  IADD3 R32, P6, PT, R135, R106, RZ ;  /* 0x0000006a87207210 */ /* 0x000fe40007fde0ff */
[----:B------:R-:W-:-:S02]  /*2d60*/  LEA.HI.X.SX32 R133, R34, R153, 0x1, P5 ;  /* 0x0000009922857211 */ /* 0x000fc400028f0eff */
[-C--:B------:R-:W-:Y:S02]  /*2d70*/  IADD3 R34, P5, PT, R137, R106.reuse, RZ ;  /* 0x0000006a89227210 */ /* 0x080fe40007fbe0ff */
[-C--:B------:R-:W-:Y:S01]  /*2d80*/  LEA.HI.X.SX32 R135, R135, R153.reuse, 0x1, P6 ;  /* 0x0000009987877211 */ /* 0x080fe200030f0eff */
[----:B------:R-:W-:Y:S01]  /*2d90*/  IMAD R12, R12, UR4, RZ ;  /* 0x000000040c0c7c24 */ /* 0x000fe2000f8e02ff */
[-C--:B------:R-:W-:Y:S02]  /*2da0*/  IADD3 R36, P6, PT, R139, R106.reuse, RZ ;  /* 0x0000006a8b247210 */ /* 0x080fe40007fde0ff */
[----:B------:R-:W-:Y:S02]  /*2db0*/  LEA.HI.X.SX32 R137, R137, R153, 0x1, P5 ;  /* 0x0000009989897211 */ /* 0x000fe400028f0eff */
[----:B------:R-:W-:Y:S02]  /*2dc0*/  SHF.R.U32.HI R42, RZ, 0x2, R50 ;  /* 0x00000002ff2a7819 */ /* 0x000fe40000011632 */
[----:B------:R-:W-:-:S02]  /*2dd0*/  IADD3 R38, P5, PT, R141, R106, RZ ;  /* 0x0000006a8d267210 */ /* 0x000fc40007fbe0ff */
[-C--:B------:R-:W-:Y:S01]  /*2de0*/  LEA.HI.X.SX32 R139, R139, R153.reuse, 0x1, P6 ;  /* 0x000000998b8b7211 */ /* 0x080fe200030f0eff */
[----:B------:R-:W-:Y:S01]  /*2df0*/  IMAD R13, R13, UR4, RZ ;  /* 0x000000040d0d7c24 */ /* 0x000fe2000f8e02ff */
[----:B------:R-:W-:Y:S02]  /*2e00*/  LOP3.LUT P4, RZ, R42, 0x1, RZ, 0xc0, !PT ;  /* 0x000000012aff7812 */ /* 0x000fe4000788c0ff */
[-C--:B------:R-:W-:Y:S02]  /*2e10*/  IADD3 R40, P6, PT, R143, R106.reuse, RZ ;  /* 0x0000006a8f287210 */ /* 0x080fe40007fde0ff */
[-C--:B------:R-:W-:Y:S02]  /*2e20*/  LEA.HI.X.SX32 R141, R141, R153.reuse, 0x1, P5 ;  /* 0x000000998d8d7211 */ /* 0x080fe400028f0eff */
[-C--:B------:R-:W-:Y:S01]  /*2e30*/  IADD3 R42, P5, PT, R12, R106.reuse, RZ ;  /* 0x0000006a0c2a7210 */ /* 0x080fe20007fbe0ff */
[----:B------:R-:W-:Y:S01]  /*2e40*/  IMAD R11, R11, UR4, RZ ;  /* 0x000000040b0b7c24 */ /* 0x000fe2000f8e02ff */
[----:B------:R-:W-:Y:S01]  /*2e50*/  LEA.HI.X.SX32 R143, R143, R153, 0x1, P6 ;  /* 0x000000998f8f7211 */ /* 0x000fe200030f0eff */
[----:B------:R-:W-:Y:S01]  /*2e60*/  IMAD R10, R10, UR4, RZ ;  /* 0x000000040a0a7c24 */ /* 0x000fe2000f8e02ff */
[----:B------:R-:W-:-:S02]  /*2e70*/  IADD3 R44, P6, PT, R147, R106, RZ ;  /* 0x0000006a932c7210 */ /* 0x000fc40007fde0ff */
[-C--:B------:R-:W-:Y:S02]  /*2e80*/  LEA.HI.X.SX32 R145, R12, R153.reuse, 0x1, P5 ;  /* 0x000000990c917211 */ /* 0x080fe400028f0eff */
[-C--:B------:R-:W-:Y:S02]  /*2e90*/  IADD3 R46, P5, PT, R13, R106.reuse, RZ ;  /* 0x0000006a0d2e7210 */ /* 0x080fe40007fbe0ff */
[----:B------:R-:W-:Y:S02]  /*2ea0*/  LEA.HI.X.SX32 R147, R147, R153, 0x1, P6 ;  /* 0x0000009993937211 */ /* 0x000fe400030f0eff */
[----:B------:R-:W-:Y:S01]  /*2eb0*/  PRMT R116, RZ, 0x7610, R116 ;  /* 0x00007610ff747816 */ /* 0x000fe20000000074 */
[----:B------:R-:W-:Y:S01]  /*2ec0*/  IMAD R155, R4, 0x1e, RZ ;  /* 0x0000001e049b7824 */ /* 0x000fe200078e02ff */
[----:B------:R-:W-:Y:S02]  /*2ed0*/  SHF.R.U32.HI R12, RZ, 0x1, R50 ;  /* 0x00000001ff0c7819 */ /* 0x000fe40000011632 */
[----:B------:R-:W-:-:S02]  /*2ee0*/  IADD3 R48, P6, PT, R11, R106, RZ ;  /* 0x0000006a0b307210 */ /* 0x000fc40007fde0ff */
[-C--:B------:R-:W-:Y:S01]  /*2ef0*/  LEA.HI.X.SX32 R149, R13, R153.reuse, 0x1, P5 ;  /* 0x000000990d957211 */ /* 0x080fe200028f0eff */
[----:B------:R-:W5:Y:S01]  /*2f00*/  @P4 LDG.E.U8 R116, desc[UR22][R8.64] ;  /* 0x0000001608744981 */ /* 0x000f62000c1e1100 */
[C---:B------:R-:W-:Y:S02]  /*2f10*/  IADD3 R50, P5, PT, R10.reuse, R106, RZ ;  /* 0x0000006a0a327210 */ /* 0x040fe40007fbe0ff */
[-C--:B------:R-:W-:Y:S02]  /*2f20*/  LEA.HI.X.SX32 R151, R11, R153.reuse, 0x1, P6 ;  /* 0x000000990b977211 */ /* 0x080fe400030f0eff */
[----:B------:R-:W-:Y:S01]  /*2f30*/  LEA.HI.X.SX32 R153, R10, R153, 0x1, P5 ;  /* 0x000000990a997211 */ /* 0x000fe200028f0eff */
[----:B------:R-:W-:Y:S01]  /*2f40*/  IMAD R157, R4, 0x17, RZ ;  /* 0x00000017049d7824 */ /* 0x000fe200078e02ff */
[----:B------:R-:W-:Y:S02]  /*2f50*/  SHF.R.S32.HI R159, RZ, 0x1f, R155 ;  /* 0x0000001fff9f7819 */ /* 0x000fe4000001149b */
[----:B------:R-:W-:-:S02]  /*2f60*/  IADD3 R10, P4, PT, R155, R6, RZ ;  /* 0x000000069b0a7210 */ /* 0x000fc40007f9e0ff */
[----:B------:R-:W-:Y:S01]  /*2f70*/  LOP3.LUT P6, RZ, R12, 0x1, RZ, 0xc0, !PT ;  /* 0x000000010cff7812 */ /* 0x000fe200078cc0ff */
[----:B------:R-:W-:Y:S01]  /*2f80*/  IMAD R161, R4, 0x1f, RZ ;  /* 0x0000001f04a17824 */ /* 0x000fe200078e02ff */
[----:B------:R-:W-:Y:S01]  /*2f90*/  SHF.R.S32.HI R163, RZ, 0x1f, R157 ;  /* 0x0000001fffa37819 */ /* 0x000fe2000001149d */
[----:B------:R-:W-:Y:S01]  /*2fa0*/  IMAD.X R11, R159, 0x1, R7, P4 ;  /* 0x000000019f0b7824 */ /* 0x000fe200020e0607 */
[----:B------:R-:W-:Y:S02]  /*2fb0*/  IADD3 R12, P4, PT, R157, R6, RZ ;  /* 0x000000069d0c7210 */ /* 0x000fe40007f9e0ff */
[----:B------:R-:W-:-:S03]  /*2fc0*/  SHF.R.S32.HI R165, RZ, 0x1f, R161 ;  /* 0x0000001fffa57819 */ /* 0x000fc600000114a1 */
[----:B------:R-:W-:Y:S01]  /*2fd0*/  IMAD.X R13, R163, 0x1, R7, P4 ;  /* 0x00000001a30d7824 */ /* 0x000fe200020e0607 */
[----:B------:R-:W-:Y:S02]  /*2fe0*/  IADD3 R6, P4, PT, R161, R6, RZ ;  /* 0x00000006a1067210 */ /* 0x000fe40007f9e0ff */
[----:B------:R-:W-:-:S03]  /*2ff0*/  PRMT R120, RZ, 0x7610, R120 ;  /* 0x00007610ff787816 */ /* 0x000fc60000000078 */
[----:B------:R-:W-:Y:S01]  /*3000*/  IMAD.X R7, R165, 0x1, R7, P4 ;  /* 0x00000001a5077824 */ /* 0x000fe200020e0607 */
[----:B------:R-:W-:-:S04]  /*3010*/  PRMT R195, RZ, 0x7610, R195 ;  /* 0x00007610ffc37816 */ /* 0x000fc800000000c3 */
[----:B------:R0:W5:Y:S01]  /*3020*/  @!P1 LDG.E.U8 R120, desc[UR22][R6.64] ;  /* 0x0000001606789981 */ /* 0x000162000c1e1100 */
[----:B------:R-:W-:Y:S01]  /*3030*/  PRMT R197, RZ, 0x7610, R197 ;  /* 0x00007610ffc57816 */ /* 0x000fe200000000c5 */
[----:B0-----:R-:W-:Y:S02]  /*3040*/  @P0 IMAD.MOV.U32 R6, RZ, RZ, R40 ;  /* 0x000000ffff060224 */ /* 0x001fe400078e0028 */
[----:B------:R-:W-:-:S05]  /*3050*/  @P0 IMAD.MOV.U32 R7, RZ, RZ, R143 ;  /* 0x000000ffff070224 */ /* 0x000fca00078e008f */
[----:B------:R0:W5:Y:S01]  /*3060*/  @P0 LDG.E.U8 R195, desc[UR22][R6.64] ;  /* 0x0000001606c30981 */ /* 0x000162000c1e1100 */
        /* <DEDUP_REMOVED lines=10> */
[----:B------:R-:W-:Y:S01]  /*3110*/  @P0 IMAD.MOV.U32 R7, RZ, RZ, R149 ;  /* 0x000000ffff070224 */ /* 0x000fe200078e0095 */
[----:B------:R-:W-:-:S04]  /*3120*/  PRMT R118, RZ, 0x7610, R118 ;  /* 0x00007610ff767816 */ /* 0x000fc80000000076 */
[----:B------:R0:W5:Y:S01]  /*3130*/  @P0 LDG.E.U8 R201, desc[UR22][R6.64] ;  /* 0x0000001606c90981 */ /* 0x000162000c1e1100 */
[----:B------:R-:W-:Y:S01]  /*3140*/  PRMT R106, RZ, 0x7610, R106 ;  /* 0x00007610ff6a7816 */ /* 0x000fe2000000006a */
[----:B------:R-:W-:Y:S01]  /*3150*/  @P0 IMAD.MOV.U32 R122, RZ, RZ, R20 ;  /* 0x000000ffff7a0224 */ /* 0x000fe200078e0014 */
[----:B------:R-:W-:Y:S01]  /*3160*/  PRMT R173, RZ, 0x7610, R173 ;  /* 0x00007610ffad7816 */ /* 0x000fe200000000ad */
[----:B------:R-:W-:Y:S01]  /*3170*/  @P0 IMAD.MOV.U32 R124, RZ, RZ, R22 ;  /* 0x000000ffff7c0224 */ /* 0x000fe200078e0016 */
[----:B------:R-:W-:Y:S01]  /*3180*/  PRMT R177, RZ, 0x7610, R177 ;  /* 0x00007610ffb17816 */ /* 0x000fe200000000b1 */
[----:B------:R-:W-:Y:S01]  /*3190*/  @P0 IMAD.MOV.U32 R126, RZ, RZ, R24 ;  /* 0x000000ffff7e0224 */ /* 0x000fe200078e0018 */
[----:B------:R-:W-:Y:S01]  /*31a0*/  PRMT R179, RZ, 0x7610, R179 ;  /* 0x00007610ffb37816 */ /* 0x000fe200000000b3 */
[----:B------:R-:W-:Y:S01]  /*31b0*/  @P0 IMAD.MOV.U32 R128, RZ, RZ, R26 ;  /* 0x000000ffff800224 */ /* 0x000fe200078e001a */
[----:B------:R-:W-:Y:S01]  /*31c0*/  PRMT R181, RZ, 0x7610, R181 ;  /* 0x00007610ffb57816 */ /* 0x000fe200000000b5 */
[----:B0-----:R-:W-:Y:S01]  /*31d0*/  @P0 IMAD.MOV.U32 R6, RZ, RZ, R48 ;  /* 0x000000ffff060224 */ /* 0x001fe200078e0030 */
[----:B------:R-:W-:Y:S01]  /*31e0*/  PRMT R183, RZ, 0x7610, R183 ;  /* 0x00007610ffb77816 */ /* 0x000fe200000000b7 */
[----:B------:R-:W-:Y:S01]  /*31f0*/  @P0 IMAD.MOV.U32 R7, RZ, RZ, R151 ;  /* 0x000000ffff070224 */ /* 0x000fe200078e0097 */
[----:B------:R-:W-:Y:S01]  /*3200*/  PRMT R185, RZ, 0x7610, R185 ;  /* 0x00007610ffb97816 */ /* 0x000fe200000000b9 */
[----:B------:R-:W-:Y:S01]  /*3210*/  @P0 IMAD.MOV.U32 R130, RZ, RZ, R28 ;  /* 0x000000ffff820224 */ /* 0x000fe200078e001c */
[----:B------:R-:W-:Y:S01]  /*3220*/  PRMT R187, RZ, 0x7610, R187 ;  /* 0x00007610ffbb7816 */ /* 0x000fe200000000bb */
[----:B------:R-:W-:Y:S01]  /*3230*/  @P0 IMAD.MOV.U32 R132, RZ, RZ, R30 ;  /* 0x000000ffff840224 */ /* 0x000fe200078e001e */
[----:B------:R-:W-:Y:S01]  /*3240*/  PRMT R189, RZ, 0x7610, R189 ;  /* 0x00007610ffbd7816 */ /* 0x000fe200000000bd */
[----:B------:R0:W5:Y:S01]  /*3250*/  @P0 LDG.E.U8 R203, desc[UR22][R6.64] ;  /* 0x0000001606cb0981 */ /* 0x000162000c1e1100 */
[----:B------:R-:W-:Y:S01]  /*3260*/  PRMT R191, RZ, 0x7610, R191 ;  /* 0x00007610ffbf7816 */ /* 0x000fe200000000bf */
[----:B------:R-:W-:Y:S01]  /*3270*/  @P0 IMAD.MOV.U32 R134, RZ, RZ, R32 ;  /* 0x000000ffff860224 */ /* 0x000fe200078e0020 */
[----:B------:R-:W-:Y:S01]  /*3280*/  PRMT R193, RZ, 0x7610, R193 ;  /* 0x00007610ffc17816 */ /* 0x000fe200000000c1 */
[----:B------:R-:W-:Y:S01]  /*3290*/  @P0 IMAD.MOV.U32 R136, RZ, RZ, R34 ;  /* 0x000000ffff880224 */ /* 0x000fe200078e0022 */
[----:B------:R-:W-:Y:S01]  /*32a0*/  PRMT R205, RZ, 0x7610, R205 ;  /* 0x00007610ffcd7816 */ /* 0x000fe200000000cd */
[----:B------:R-:W-:Y:S01]  /*32b0*/  @P0 IMAD.MOV.U32 R138, RZ, RZ, R36 ;  /* 0x000000ffff8a0224 */ /* 0x000fe200078e0024 */
[----:B------:R1:W5:Y:S01]  /*32c0*/  @P6 LDG.E.U8 R118, desc[UR22][R10.64] ;  /* 0x000000160a766981 */ /* 0x000362000c1e1100 */
[----:B------:R-:W-:-:S02]  /*32d0*/  @P0 IMAD.MOV.U32 R8, RZ, RZ, R38 ;  /* 0x000000ffff080224 */ /* 0x000fc400078e0026 */
[----:B------:R-:W-:Y:S01]  /*32e0*/  @P0 IMAD.MOV.U32 R9, RZ, RZ, R141 ;  /* 0x000000ffff090224 */ /* 0x000fe200078e008d */
[----:B------:R-:W5:Y:S01]  /*32f0*/  @P2 LDG.E.U8 R106, desc[UR22][R12.64] ;  /* 0x000000160c6a2981 */ /* 0x000f62000c1e1100 */
[----:B0-----:R-:W-:Y:S02]  /*3300*/  @P0 IMAD.MOV.U32 R6, RZ, RZ, R50 ;  /* 0x000000ffff060224 */ /* 0x001fe400078e0032 */
[----:B------:R-:W-:Y:S01]  /*3310*/  @P0 IMAD.MOV.U32 R7, RZ, RZ, R153 ;  /* 0x000000ffff070224 */ /* 0x000fe200078e0099 */
[----:B------:R-:W5:Y:S04]  /*3320*/  @P0 LDG.E.U8 R173, desc[UR22][R122.64] ;  /* 0x000000167aad0981 */ /* 0x000f68000c1e1100 */
        /* <DEDUP_REMOVED lines=8> */
[----:B------:R0:W5:Y:S04]  /*33b0*/  @P0 LDG.E.U8 R193, desc[UR22][R8.64] ;  /* 0x0000001608c10981 */ /* 0x000168000c1e1100 */
[----:B------:R4:W5:Y:S01]  /*33c0*/  @P0 LDG.E.U8 R205, desc[UR22][R6.64] ;  /* 0x0000001606cd0981 */ /* 0x000962000c1e1100 */
[----:B-1----:R-:W-:-:S02]  /*33d0*/  LOP3.LUT R10, R52, 0x80, RZ, 0xc0, !PT ;  /* 0x00000080340a7812 */ /* 0x002fc400078ec0ff */
[----:B0-----:R-:W-:Y:S02]  /*33e0*/  SHF.R.S32.HI R8, RZ, 0x7, R52 ;  /* 0x00000007ff087819 */ /* 0x001fe40000011434 */
[----:B------:R-:W-:Y:S01]  /*33f0*/  LOP3.LUT R9, R52, 0x7f, RZ, 0xc0, !PT ;  /* 0x0000007f34097812 */ /* 0x000fe200078ec0ff */
[----:B------:R-:W-:-:S04]  /*3400*/  @!UP1 UIADD3 UR4, UPT, UPT, -UR8, 0x100000, URZ ;  /* 0x0010000008049890 */ /* 0x000fc8000fffe1ff */
[----:B------:R-:W-:Y:S02]  /*3410*/  @!UP1 USHF.L.U32 UR5, UR4, 0xb, URZ ;  /* 0x0000000b04059899 */ /* 0x000fe400080006ff */
[----:B------:R-:W-:Y:S01]  /*3420*/  @!UP1 USHF.L.U32 UR4, UR4, 0x1, URZ ;  /* 0x0000000104049899 */ /* 0x000fe200080006ff */
[----:B------:R-:W-:Y:S01]  /*3430*/  SGXT R8, R8, 0x1 ;  /* 0x000000010808781a */ /* 0x000fe20000000200 */
[----:B------:R-:W-:-:S03]  /*3440*/  IMAD R9, R10, 0x20, R9 ;  /* 0x000000200a097824 */ /* 0x000fc600078e0209 */
[----:B------:R-:W-:Y:S01]  /*3450*/  LOP3.LUT R11, R8, 0x90, RZ, 0xc0, !PT ;  /* 0x00000090080b7812 */ /* 0x000fe200078ec0ff */
[----:B------:R-:W-:Y:S01]  /*3460*/  VOTEU.ALL UP1, P3 ;  /* 0x0000000000ff7886 */ /* 0x000fe20001820000 */
[----:B----4-:R-:W-:Y:S02]  /*3470*/  LOP3.LUT R7, R9, 0x20, RZ, 0x3c, !PT ;  /* 0x0000002009077812 */ /* 0x010fe400078e3cff */
[----:B------:R-:W-:Y:S02]  /*3480*/  LOP3.LUT R52, R11, 0x7f, R52, 0x78, !PT ;  /* 0x0000007f0b347812 */ /* 0x000fe400078e7834 */
[C---:B------:R-:W-:Y:S01]  /*3490*/  LOP3.LUT R11, R9.reuse, 0x10, RZ, 0x3c, !PT ;  /* 0x00000010090b7812 */ /* 0x040fe200078e3cff */
[----:B------:R0:W1:Y:S01]  /*34a0*/  @!UP1 SYNCS.EXCH.64 URZ, [UR11+0x6008], UR4 ;  /* 0x006008040bff95b2 */ /* 0x0000620008000100 */
[C---:B------:R-:W-:Y:S01]  /*34b0*/  LOP3.LUT R13, R9.reuse, 0x30, RZ, 0x3c, !PT ;  /* 0x00000030090d7812 */ /* 0x040fe200078e3cff */
[----:B--2---:R0:W-:Y:S01]  /*34c0*/  STS.U8 [R9+UR11], R62 ;  /* 0x0000003e09007988 */ /* 0x0041e2000800000b */
[----:B------:R-:W-:-:S02]  /*34d0*/  LOP3.LUT R167, R9, 0x40, RZ, 0x3c, !PT ;  /* 0x0000004009a77812 */ /* 0x000fc400078e3cff */
[C---:B------:R-:W-:Y:S01]  /*34e0*/  LOP3.LUT R169, R9.reuse, 0x50, RZ, 0x3c, !PT ;  /* 0x0000005009a97812 */ /* 0x040fe200078e3cff */
[----:B------:R0:W-:Y:S01]  /*34f0*/  STS.U8 [R9+UR11+0x400], R74 ;  /* 0x0004004a09007988 */ /* 0x0001e2000800000b */
[----:B------:R-:W-:-:S03]  /*3500*/  LOP3.LUT R171, R9, 0x60, RZ, 0x3c, !PT ;  /* 0x0000006009ab7812 */ /* 0x000fc600078e3cff */
[----:B------:R0:W-:Y:S01]  /*3510*/  STS.U8 [R9+UR11+0x800], R76 ;  /* 0x0008004c09007988 */ /* 0x0001e2000800000b */
[----:B------:R-:W-:-:S03]  /*3520*/  LOP3.LUT R175, R9, 0x70, RZ, 0x3c, !PT ;  /* 0x0000007009af7812 */ /* 0x000fc600078e3cff */
[----:B------:R0:W-:Y:S04]  /*3530*/  STS.U8 [R9+UR11+0xc00], R80 ;  /* 0x000c005009007988 */ /* 0x0001e8000800000b */
[----:B------:R0:W-:Y:S04]  /*3540*/  STS.U8 [R11+UR11+0x80], R60 ;  /* 0x0000803c0b007988 */ /* 0x0001e8000800000b */
[----:B------:R0:W-:Y:S04]  /*3550*/  STS.U8 [R11+UR11+0x480], R78 ;  /* 0x0004804e0b007988 */ /* 0x0001e8000800000b */
[----:B------:R0:W-:Y:S04]  /*3560*/  STS.U8 [R11+UR11+0x880], R96 ;  /* 0x000880600b007988 */ /* 0x0001e8000800000b */
[----:B------:R0:W-:Y:S04]  /*3570*/  STS.U8 [R11+UR11+0xc80], R108 ;  /* 0x000c806c0b007988 */ /* 0x0001e8000800000b */
[----:B---3--:R0:W-:Y:S04]  /*3580*/  STS.U8 [R7+UR11+0x100], R58 ;  /* 0x0001003a07007988 */ /* 0x0081e8000800000b */
[----:B------:R0:W-:Y:S04]  /*3590*/  STS.U8 [R7+UR11+0x500], R82 ;  /* 0x0005005207007988 */ /* 0x0001e8000800000b */
[----:B------:R0:W-:Y:S04]  /*35a0*/  STS.U8 [R7+UR11+0x900], R94 ;  /* 0x0009005e07007988 */ /* 0x0001e8000800000b */
[----:B------:R0:W-:Y:S04]  /*35b0*/  STS.U8 [R7+UR11+0xd00], R110 ;  /* 0x000d006e07007988 */ /* 0x0001e8000800000b */
[----:B-----5:R0:W-:Y:S04]  /*35c0*/  STS.U8 [R13+UR11+0x180], R66 ;  /* 0x000180420d007988 */ /* 0x0201e8000800000b */
[----:B------:R0:W-:Y:S04]  /*35d0*/  STS.U8 [R13+UR11+0x580], R84 ;  /* 0x000580540d007988 */ /* 0x0001e8000800000b */
        /* <DEDUP_REMOVED lines=8> */
[----:B------:R0:W-:Y:S01]  /*3660*/  STS.U8 [R169+UR11+0xa80], R104 ;  /* 0x000a8068a9007988 */ /* 0x0001e2000800000b */
[----:B------:R-:W-:-:S03]  /*3670*/  ISETP.NE.U32.AND P0, PT, RZ, UR9, PT ;  /* 0x00000009ff007c0c */ /* 0x000fc6000bf05070 */
[----:B------:R0:W-:Y:S04]  /*3680*/  STS.U8 [R169+UR11+0xe80], R116 ;  /* 0x000e8074a9007988 */ /* 0x0001e8000800000b */
[----:B------:R0:W-:Y:S04]  /*3690*/  STS.U8 [R171+UR11+0x300], R72 ;  /* 0x00030048ab007988 */ /* 0x0001e8000800000b */
[----:B------:R0:W-:Y:S04]  /*36a0*/  STS.U8 [R171+UR11+0x700], R92 ;  /* 0x0007005cab007988 */ /* 0x0001e8000800000b */
[----:B------:R0:W-:Y:S01]  /*36b0*/  STS.U8 [R171+UR11+0xb00], R102 ;  /* 0x000b0066ab007988 */ /* 0x0001e2000800000b */
[----:B------:R-:W-:-:S02]  /*36c0*/  ISETP.LT.OR P1, PT, R16, 0x20, P0 ;  /* 0x000000201000780c */ /* 0x000fc40000721670 */
[----:B------:R-:W-:Y:S01]  /*36d0*/  ISETP.GE.AND P2, PT, R16, 0x40, PT ;  /* 0x000000401000780c */ /* 0x000fe20003f46270 */
        /* <DEDUP_REMOVED lines=21> */
[----:B-1----:R1:W-:Y:S06]  /*3830*/  MEMBAR.ALL.CTA ;  /* 0x0000000000007992 */ /* 0x0023ec0000008000 */
[----:B-1----:R-:W1:Y:S02]  /*3840*/  FENCE.VIEW.ASYNC.S ;  /* 0x00000000000073c6 */ /* 0x002e640000000000 */
[----:B-1----:R-:W-:Y:S06]  /*3850*/  BAR.SYNC.DEFER_BLOCKING 0x0 ;  /* 0x0000000000007b1d */ /* 0x002fec0000010000 */
[----:B------:R-:W-:Y:S05]  /*3860*/  @P1 BRA `(.L_x_6) ;  /* 0x00000000005c1947 */ /* 0x000fea0003800000 */
[----:B0-----:R-:W-:Y:S02]  /*3870*/  UIADD3 UR4, UPT, UPT, UR11, 0x4000, URZ ;  /* 0x000040000b047890 */ /* 0x001fe4000fffe0ff */
[----:B------:R-:W-:Y:S02]  /*3880*/  USHF.R.U32.HI UR6, URZ, 0x4, UR11 ;  /* 0x00000004ff067899 */ /* 0x000fe4000801160b */
[----:B------:R-:W-:Y:S02]  /*3890*/  USHF.R.U32.HI UR4, URZ, 0x4, UR4 ;  /* 0x00000004ff047899 */ /* 0x000fe40008011604 */
[----:B------:R-:W-:Y:S01]  /*38a0*/  USGXT.U32 UR6, UR6, 0xe ;  /* 0x0000000e0606789a */ /* 0x000fe20008000000 */
[----:B------:R-:W-:Y:S01]  /*38b0*/  UMOV UR14, 0x100 ;  /* 0x00000100000e7882 */ /* 0x000fe20000000000 */
[----:B------:R-:W-:Y:S01]  /*38c0*/  UMOV UR15, 0x40004040 ;  /* 0x40004040000f7882 */ /* 0x000fe20000000000 */
[----:B------:R-:W-:Y:S01]  /*38d0*/  UMOV UR7, URZ ;  /* 0x000000ff00077c82 */ /* 0x000fe20008000000 */
[----:B------:R-:W-:-:S02]  /*38e0*/  USGXT.U32 UR8, UR4, 0xe ;  /* 0x0000000e0408789a */ /* 0x000fc40008000000 */
[----:B------:R-:W-:Y:S02]  /*38f0*/  UIADD3 UR18, UPT, UPT, UR10, 0x80, URZ ;  /* 0x000000800a127890 */ /* 0x000fe4000fffe0ff */
[----:B------:R-:W-:Y:S01]  /*3900*/  UIADD3.64 UR14, UPT, UPT, UR6, UR14, URZ ;  /* 0x0000000e060e7297 */ /* 0x000fe2000fffe0ff */
[----:B------:R-:W-:Y:S01]  /*3910*/  UMOV UR20, 0x0 ;  /* 0x0000000000147882 */ /* 0x000fe20000000000 */
[----:B------:R-:W-:Y:S01]  /*3920*/  UMOV UR21, 0x8208010 ;  /* 0x0820801000157882 */ /* 0x000fe20000000000 */
[----:B------:R-:W-:Y:S01]  /*3930*/  UMOV UR4, UR13 ;  /* 0x0000000d00047c82 */ /* 0x000fe20008000000 */
[----:B------:R-:W-:Y:S01]  /*3940*/  UMOV UR5, URZ ;  /* 0x000000ff00057c82 */ /* 0x000fe20008000000 */
[----:B------:R-:W-:Y:S01]  /*3950*/  UMOV UR7, 0x40004040 ;  /* 0x4000404000077882 */ /* 0x000fe20000000000 */
[----:B------:R-:W-:Y:S01]  /*3960*/  UMOV UR9, 0xc0004010 ;  /* 0xc000401000097882 */ /* 0x000fe20000000000 */
[----:B------:R-:W-:Y:S01]  /*3970*/  UMOV UR24, 0x0 ;  /* 0x0000000000187882 */ /* 0x000fe20000000000 */
[----:B------:R-:W-:Y:S01]  /*3980*/  UMOV UR25, 0x8208010 ;  /* 0x0820801000197882 */ /* 0x000fe20000000000 */
[----:B------:R-:W-:Y:S01]  /*3990*/  UMOV UR4, UR4 ;  /* 0x0000000400047c82 */ /* 0x000fe20008000000 */
[----:B------:R1:W-:Y:S01]  /*39a0*/  UTCQMMA gdesc[UR6], gdesc[UR8], tmem[UR10], tmem[UR20], idesc[UR21], !UPT ;  /* 0x00ff1408060075ea */ /* 0x0003e2000f80030a */
[----:B------:R1:W-:Y:S01]  /*39b0*/  UTCQMMA gdesc[UR14], gdesc[UR8], tmem[UR18], tmem[UR24], idesc[UR25], !UPT ;  /* 0x00ff18080e0075ea */ /* 0x0003e2000f800312 */
[----:B------:R1:W-:Y:S01]  /*39c0*/  UTCBAR [UR4], URZ ;  /* 0x000000ff040073e9 */ /* 0x0003e200080000ff */
[----:B------:R-:W-:Y:S01]  /*39d0*/  NOP ;  /* 0x0000000000007918 */ /* 0x000fe20000000000 */
.L_x_6:
[----:B01----:R-:W-:Y:S01]  /*39e0*/  UMOV UR4, URZ ;  /* 0x000000ff00047c82 */ /* 0x003fe20008000000 */
[----:B------:R-:W-:Y:S05]  /*39f0*/  @!P2 BRA `(.L_x_7) ;  /* 0x000000140080a947 */ /* 0x000fea0003800000 */
[----:B------:R-:W-:Y:S01]  /*3a00*/  SHF.R.S32.HI R173, RZ, 0x1f, R16 ;  /* 0x0000001fffad7819 */ /* 0x000fe20000011410 */
[----:B------:R-:W-:Y:S01]  /*3a10*/  IMAD.SHL.U32 R183, R4, 0x20, RZ ;  /* 0x0000002004b77824 */ /* 0x000fe200078e00ff */
[----:B------:R-:W-:Y:S01]  /*3a20*/  UIADD3 UR4, UPT, UPT, UR11, 0x2000, URZ ;  /* 0x000020000b047890 */ /* 0x000fe2000fffe0ff */
[----:B------:R-:W-:Y:S01]  /*3a30*/  IMAD.SHL.U32 R187, R5, 0x20, RZ ;  /* 0x0000002005bb7824 */ /* 0x000fe200078e00ff */
[----:B------:R-:W-:Y:S01]  /*3a40*/  LEA.HI R173, R173, R16, RZ, 0x5 ;  /* 0x00000010adad7211 */ /* 0x000fe200078f28ff */
[----:B------:R-:W-:Y:S01]  /*3a50*/  UIADD3 UR5, UPT, UPT, UR11, 0x5000, URZ ;  /* 0x000050000b057890 */ /* 0x000fe2000fffe0ff */
[----:B------:R-:W-:Y:S01]  /*3a60*/  IADD3 R56, P1, P2, R56, UR16, R183 ;  /* 0x0000001038387c10 */ /* 0x000fe2000fa3e0b7 */
[----:B------:R-:W-:Y:S01]  /*3a70*/  USHF.R.U32.HI UR4, URZ, 0x4, UR4 ;  /* 0x00000004ff047899 */ /* 0x000fe20008011604 */
[----:B------:R-:W-:Y:S01]  /*3a80*/  SHF.R.S32.HI R173, RZ, 0x5, R173 ;  /* 0x00000005ffad7819 */ /* 0x000fe200000114ad */
[----:B------:R-:W-:Y:S01]  /*3a90*/  USHF.R.U32.HI UR5, URZ, 0x4, UR5 ;  /* 0x00000004ff057899 */ /* 0x000fe20008011605 */
[----:B------:R-:W-:Y:S01]  /*3aa0*/  SHF.R.S32.HI R185, RZ, 0x1f, R183 ;  /* 0x0000001fffb97819 */ /* 0x000fe200000114b7 */
[----:B------:R-:W-:Y:S01]  /*3ab0*/  USGXT.U32 UR6, UR4, 0xe ;  /* 0x0000000e0406789a */ /* 0x000fe20008000000 */
[----:B------:R-:W-:Y:S01]  /*3ac0*/  VIMNMX R173, PT, PT, R173, 0x2, !PT ;  /* 0x00000002adad7848 */ /* 0x000fe20007fe0100 */
[----:B------:R-:W-:Y:S01]  /*3ad0*/  IMAD.MOV.U32 R4, RZ, RZ, RZ ;  /* 0x000000ffff047224 */ /* 0x000fe200078e00ff */
[----:B------:R-:W-:Y:S01]  /*3ae0*/  IADD3.X R54, PT, PT, R54, UR17, R185, P1, P2 ;  /* 0x0000001136367c10 */ /* 0x000fe20008fe44b9 */
[----:B------:R-:W-:Y:S01]  /*3af0*/  UMOV UR16, 0x100 ;  /* 0x0000010000107882 */ /* 0x000fe20000000000 */
[----:B------:R-:W-:Y:S01]  /*3b00*/  SHF.R.S32.HI R6, RZ, 0x1f, R187 ;  /* 0x0000001fff067819 */ /* 0x000fe200000114bb */
[----:B------:R-:W-:Y:S01]  /*3b10*/  VIADD R8, R173, 0xffffffff ;  /* 0xffffffffad087836 */ /* 0x000fe20000000000 */
[----:B------:R-:W-:Y:S01]  /*3b20*/  UMOV UR17, 0x40004040 ;  /* 0x4000404000117882 */ /* 0x000fe20000000000 */
[----:B------:R-:W-:Y:S01]  /*3b30*/  UMOV UR7, URZ ;  /* 0x000000ff00077c82 */ /* 0x000fe20008000000 */
[----:B------:R-:W-:Y:S01]  /*3b40*/  USGXT.U32 UR14, UR5, 0xe ;  /* 0x0000000e050e789a */ /* 0x000fe20008000000 */
[----:B------:R-:W0:Y:S01]  /*3b50*/  LDCU UR25, c[0x0][0x3a8] ;  /* 0x00007500ff1977ac */ /* 0x000e220008000800 */
[----:B------:R-:W-:Y:S01]  /*3b60*/  UIADD3.64 UR16, UPT, UPT, UR6, UR16, URZ ;  /* 0x0000001006107297 */ /* 0x000fe2000fffe0ff */
[----:B------:R-:W-:Y:S01]  /*3b70*/  UMOV UR24, 0x1 ;  /* 0x0000000100187882 */ /* 0x000fe20000000000 */
[----:B------:R-:W-:Y:S01]  /*3b80*/  UMOV UR5, URZ ;  /* 0x000000ff00057c82 */ /* 0x000fe20008000000 */
[----:B------:R-:W-:-:S09]  /*3b90*/  UMOV UR15, 0xc0004010 ;  /* 0xc0004010000f7882 */ /* 0x000fd20000000000 */
.L_x_10:
[----:B0-----:R-:W-:Y:S01]  /*3ba0*/  IMAD.U32 R10, R4, -0x80000000, RZ ;  /* 0x80000000040a7824 */ /* 0x001fe200078e00ff */
[C---:B------:R-:W-:Y:S02]  /*3bb0*/  ISETP.GT.AND P2, PT, R14.reuse, 0x1, PT ;  /* 0x000000010e00780c */ /* 0x040fe40003f44270 */
[----:B------:R-:W-:Y:S01]  /*3bc0*/  ISETP.GT.AND P1, PT, R14, 0x2, PT ;  /* 0x000000020e00780c */ /* 0x000fe20003f24270 */
[----:B------:R-:W1:Y:S01]  /*3bd0*/  SYNCS.PHASECHK.TRANS64.TRYWAIT P5, [UR13], R10 ;  /* 0x0000000aff0075a7 */ /* 0x000e6200080a110d */
[----:B0-----:R-:W-:Y:S01]  /*3be0*/  IADD3 R4, P4, PT, R56, UR25, RZ ;  /* 0x0000001938047c10 */ /* 0x001fe2000ff9e0ff */
[----:B-1----:R-:W-:-:S12]  /*3bf0*/  @!P5 BRA `(.L_x_8) ;  /* 0x0000005c000cd947 */ /* 0x002fd80003800000 */
.L_x_16:
[----:B------:R-:W-:Y:S01]  /*3c00*/  PRMT R12, RZ, 0x7610, R12 ;  /* 0x00007610ff0c7816 */ /* 0x000fe2000000000c */
[--C-:B------:R-:W-:Y:S01]  /*3c10*/  IMAD.X R5, R15, 0x1, R54.reuse, P4 ;  /* 0x000000010f057824 */ /* 0x100fe200020e0636 */
[-C--:B------:R-:W-:Y:S02]  /*3c20*/  IADD3 R172, P5, PT, R3, R56.reuse, RZ ;  /* 0x0000003803ac7210 */ /* 0x080fe40007fbe0ff */
[C---:B------:R-:W-:Y:S02]  /*3c30*/  ISETP.GT.AND P4, PT, R14.reuse, 0x3, PT ;  /* 0x000000030e00780c */ /* 0x040fe40003f84270 */
[----:B------:R0:W2:Y:S01]  /*3c40*/  @P2 LDG.E.U8 R12, desc[UR22][R4.64] ;  /* 0x00000016040c2981 */ /* 0x0000a2000c1e1100 */
[----:B------:R-:W-:Y:S01]  /*3c50*/  ISETP.GT.AND P2, PT, R14, 0x4, PT ;  /* 0x000000040e00780c */ /* 0x000fe20003f44270 */
[----:B------:R-:W-:Y:S01]  /*3c60*/  IMAD.X R173, R17, 0x1, R54, P5 ;  /* 0x0000000111ad7824 */ /* 0x000fe200028e0636 */
[-C--:B------:R-:W-:Y:S02]  /*3c70*/  IADD3 R178, P5, PT, R23, R56.reuse, RZ ;  /* 0x0000003817b27210 */ /* 0x080fe40007fbe0ff */
[----:B------:R-:W-:-:S02]  /*3c80*/  IADD3 R176, P6, PT, R19, R56, RZ ;  /* 0x0000003813b07210 */ /* 0x000fc40007fde0ff */
[----:B------:R-:W-:Y:S01]  /*3c90*/  PRMT R10, RZ, 0x7610, R10 ;  /* 0x00007610ff0a7816 */ /* 0x000fe2000000000a */
[----:B------:R-:W-:Y:S01]  /*3ca0*/  IMAD.X R179, R27, 0x1, R54, P5 ;  /* 0x000000011bb37824 */ /* 0x000fe200028e0636 */
[----:B------:R-:W-:Y:S01]  /*3cb0*/  PRMT R58, RZ, 0x7610, R58 ;  /* 0x00007610ff3a7816 */ /* 0x000fe2000000003a */
[----:B------:R-:W-:Y:S01]  /*3cc0*/  IMAD.X R177, R21, 0x1, R54, P6 ;  /* 0x0000000115b17824 */ /* 0x000fe200030e0636 */
[----:B------:R-:W-:Y:S02]  /*3cd0*/  PRMT R60, RZ, 0x7610, R60 ;  /* 0x00007610ff3c7816 */ /* 0x000fe4000000003c */
[----:B0-----:R-:W-:Y:S01]  /*3ce0*/  IADD3 R4, P6, PT, R25, R56, RZ ;  /* 0x0000003819047210 */ /* 0x001fe20007fde0ff */
[----:B------:R-:W3:Y:S01]  /*3cf0*/  @P1 LDG.E.U8 R10, desc[UR22][R172.64] ;  /* 0x00000016ac0a1981 */ /* 0x000ee2000c1e1100 */
[----:B------:R-:W-:-:S03]  /*3d00*/  ISETP.GT.AND P1, PT, R14, 0x5, PT ;  /* 0x000000050e00780c */ /* 0x000fc60003f24270 */
[----:B------:R-:W4:Y:S01]  /*3d10*/  @P2 LDG.E.U8 R58, desc[UR22][R178.64] ;  /* 0x00000016b23a2981 */ /* 0x000f22000c1e1100 */
[C---:B------:R-:W-:Y:S01]  /*3d20*/  ISETP.GT.AND P2, PT, R14.reuse, 0x7, PT ;  /* 0x000000070e00780c */ /* 0x040fe20003f44270 */
[----:B------:R-:W-:Y:S02]  /*3d30*/  IMAD.X R5, R29, 0x1, R54, P6 ;  /* 0x000000011d057824 */ /* 0x000fe400030e0636 */
[----:B------:R0:W5:Y:S01]  /*3d40*/  @P4 LDG.E.U8 R60, desc[UR22][R176.64] ;  /* 0x00000016b03c4981 */ /* 0x000162000c1e1100 */
[----:B------:R-:W-:Y:S02]  /*3d50*/  ISETP.GT.AND P4, PT, R14, 0x6, PT ;  /* 0x000000060e00780c */ /* 0x000fe40003f84270 */
[-C--:B------:R-:W-:Y:S02]  /*3d60*/  IADD3 R180, P5, PT, R31, R56.reuse, RZ ;  /* 0x000000381fb47210 */ /* 0x080fe40007fbe0ff */
[----:B------:R-:W-:Y:S02]  /*3d70*/  PRMT R64, RZ, 0x7610, R64 ;  /* 0x00007610ff407816 */ /* 0x000fe40000000040 */
[----:B0-----:R-:W-:-:S02]  /*3d80*/  IADD3 R176, P6, PT, R33, R56, RZ ;  /* 0x0000003821b07210 */ /* 0x001fc40007fde0ff */
[----:B------:R-:W-:Y:S01]  /*3d90*/  PRMT R68, RZ, 0x7610, R68 ;  /* 0x00007610ff447816 */ /* 0x000fe20000000044 */
[----:B------:R-:W-:Y:S01]  /*3da0*/  IMAD.X R181, R35, 0x1, R54, P5 ;  /* 0x0000000123b57824 */ /* 0x000fe200028e0636 */
[----:B------:R-:W-:Y:S01]  /*3db0*/  PRMT R66, RZ, 0x7610, R66 ;  /* 0x00007610ff427816 */ /* 0x000fe20000000042 */
[----:B------:R-:W-:Y:S01]  /*3dc0*/  IMAD.X R177, R37, 0x1, R54, P6 ;  /* 0x0000000125b17824 */ /* 0x000fe200030e0636 */
[----:B------:R-:W-:Y:S01]  /*3dd0*/  IADD3 R178, P5, PT, R39, R56, RZ ;  /* 0x0000003827b27210 */ /* 0x000fe20007fbe0ff */
[----:B------:R0:W2:Y:S01]  /*3de0*/  @P1 LDG.E.U8 R64, desc[UR22][R4.64] ;  /* 0x0000001604401981 */ /* 0x0000a2000c1e1100 */
[----:B------:R-:W-:-:S03]  /*3df0*/  ISETP.GT.AND P1, PT, R14, 0x8, PT ;  /* 0x000000080e00780c */ /* 0x000fc60003f24270 */
[----:B------:R1:W2:Y:S01]  /*3e00*/  @P2 LDG.E.U8 R68, desc[UR22][R176.64] ;  /* 0x00000016b0442981 */ /* 0x0002a2000c1e1100 */
[C---:B------:R-:W-:Y:S01]  /*3e10*/  ISETP.GT.AND P2, PT, R14.reuse, 0xa, PT ;  /* 0x0000000a0e00780c */ /* 0x040fe20003f44270 */
[----:B------:R-:W-:Y:S02]  /*3e20*/  IMAD.X R179, R43, 0x1, R54, P5 ;  /* 0x000000012bb37824 */ /* 0x000fe400028e0636 */
[----:B------:R-:W2:Y:S01]  /*3e30*/  @P4 LDG.E.U8 R66, desc[UR22][R180.64] ;  /* 0x00000016b4424981 */ /* 0x000ea2000c1e1100 */
[----:B------:R-:W-:Y:S02]  /*3e40*/  ISETP.GT.AND P4, PT, R14, 0x9, PT ;  /* 0x000000090e00780c */ /* 0x000fe40003f84270 */
[-C--:B0-----:R-:W-:Y:S02]  /*3e50*/  IADD3 R4, P5, PT, R55, R56.reuse, RZ ;  /* 0x0000003837047210 */ /* 0x081fe40007fbe0ff */
[----:B------:R-:W-:Y:S02]  /*3e60*/  IADD3 R172, P6, PT, R47, R56, RZ ;  /* 0x000000382fac7210 */ /* 0x000fe40007fde0ff */
[----:B------:R-:W-:Y:S01]  /*3e70*/  PRMT R70, RZ, 0x7610, R70 ;  /* 0x00007610ff467816 */ /* 0x000fe20000000046 */
[----:B------:R-:W-:Y:S01]  /*3e80*/  IMAD.X R5, R59, 0x1, R54, P5 ;  /* 0x000000013b057824 */ /* 0x000fe200028e0636 */
[----:B------:R-:W-:Y:S01]  /*3e90*/  PRMT R74, RZ, 0x7610, R74 ;  /* 0x00007610ff4a7816 */ /* 0x000fe2000000004a */
[----:B------:R-:W-:Y:S01]  /*3ea0*/  IMAD.X R173, R51, 0x1, R54, P6 ;  /* 0x0000000133ad7824 */ /* 0x000fe200030e0636 */
[----:B------:R-:W-:-:S02]  /*3eb0*/  PRMT R72, RZ, 0x7610, R72 ;  /* 0x00007610ff487816 */ /* 0x000fc40000000048 */
[----:B-1----:R-:W-:Y:S01]  /*3ec0*/  IADD3 R176, P6, PT, R57, R56, RZ ;  /* 0x0000003839b07210 */ /* 0x002fe20007fde0ff */
[----:B------:R0:W2:Y:S01]  /*3ed0*/  @P1 LDG.E.U8 R70, desc[UR22][R178.64] ;  /* 0x00000016b2461981 */ /* 0x0000a2000c1e1100 */
[----:B------:R-:W-:-:S03]  /*3ee0*/  ISETP.GT.AND P1, PT, R14, 0xb, PT ;  /* 0x0000000b0e00780c */ /* 0x000fc60003f24270 */
[----:B------:R-:W2:Y:S01]  /*3ef0*/  @P2 LDG.E.U8 R74, desc[UR22][R4.64] ;  /* 0x00000016044a2981 */ /* 0x000ea2000c1e1100 */
[C---:B------:R-:W-:Y:S01]  /*3f00*/  ISETP.GT.AND P2, PT, R14.reuse, 0xd, PT ;  /* 0x0000000d0e00780c */ /* 0x040fe20003f44270 */
[----:B------:R-:W-:Y:S02]  /*3f10*/  IMAD.X R177, R61, 0x1, R54, P6 ;  /* 0x000000013db17824 */ /* 0x000fe400030e0636 */
[----:B------:R1:W2:Y:S01]  /*3f20*/  @P4 LDG.E.U8 R72, desc[UR22][R172.64] ;  /* 0x00000016ac484981 */ /* 0x0002a2000c1e1100 */
[----:B------:R-:W-:Y:S02]  /*3f30*/  ISETP.GT.AND P4, PT, R14, 0xc, PT ;  /* 0x0000000c0e00780c */ /* 0x000fe40003f84270 */
[-C--:B0-----:R-:W-:Y:S02]  /*3f40*/  IADD3 R178, P5, PT, R63, R56.reuse, RZ ;  /* 0x000000383fb27210 */ /* 0x081fe40007fbe0ff */
[----:B------:R-:W-:Y:S02]  /*3f50*/  PRMT R76, RZ, 0x7610, R76 ;  /* 0x00007610ff4c7816 */ /* 0x000fe4000000004c */
[----:B-1----:R-:W-:-:S02]  /*3f60*/  IADD3 R172, P6, PT, R65, R56, RZ ;  /* 0x0000003841ac7210 */ /* 0x002fc40007fde0ff */
[----:B------:R-:W-:Y:S01]  /*3f70*/  PRMT R80, RZ, 0x7610, R80 ;  /* 0x00007610ff507816 */ /* 0x000fe20000000050 */
[----:B------:R-:W-:Y:S01]  /*3f80*/  IMAD.X R179, R67, 0x1, R54, P5 ;  /* 0x0000000143b37824 */ /* 0x000fe200028e0636 */
[----:B------:R-:W-:Y:S01]  /*3f90*/  PRMT R78, RZ, 0x7610, R78 ;  /* 0x00007610ff4e7816 */ /* 0x000fe2000000004e */
[----:B------:R-:W-:Y:S01]  /*3fa0*/  IMAD.X R173, R69, 0x1, R54, P6 ;  /* 0x0000000145ad7824 */ /* 0x000fe200030e0636 */
[----:B------:R-:W-:Y:S01]  /*3fb0*/  IADD3 R4, P5, PT, R71, R56, RZ ;  /* 0x0000003847047210 */ /* 0x000fe20007fbe0ff */
[----:B------:R0:W3:Y:S01]  /*3fc0*/  @P1 LDG.E.U8 R76, desc[UR22][R176.64] ;  /* 0x00000016b04c1981 */ /* 0x0000e2000c1e1100 */
[----:B------:R-:W-:-:S03]  /*3fd0*/  ISETP.GT.AND P1, PT, R14, 0xe, PT ;  /* 0x0000000e0e00780c */ /* 0x000fc60003f24270 */
[----:B------:R-:W3:Y:S01]  /*3fe0*/  @P2 LDG.E.U8 R80, desc[UR22][R172.64] ;  /* 0x00000016ac502981 */ /* 0x000ee2000c1e1100 */
[C---:B------:R-:W-:Y:S01]  /*3ff0*/  ISETP.GT.AND P2, PT, R14.reuse, 0x10, PT ;  /* 0x000000100e00780c */ /* 0x040fe20003f44270 */
[----:B------:R-:W-:Y:S02]  /*4000*/  IMAD.X R5, R75, 0x1, R54, P5 ;  /* 0x000000014b057824 */ /* 0x000fe400028e0636 */
[----:B------:R1:W3:Y:S01]  /*4010*/  @P4 LDG.E.U8 R78, desc[UR22][R178.64] ;  /* 0x00000016b24e4981 */ /* 0x0002e2000c1e1100 */
        /* <DEDUP_REMOVED lines=14> */
[----:B------:R1:W4:Y:S01]  /*4100*/  @P4 LDG.E.U8 R84, desc[UR22][R176.64] ;  /* 0x00000016b0544981 */ /* 0x000322000c1e1100 */
        /* <DEDUP_REMOVED lines=9> */
[----:B------:R0:W4:Y:S01]  /*41a0*/  @P1 LDG.E.U8 R88, desc[UR22][R172.64] ;  /* 0x00000016ac581981 */ /* 0x000122000c1e1100 */
[----:B------:R-:W-:-:S03]  /*41b0*/  ISETP.GT.AND P1, PT, R14, 0x14, PT ;  /* 0x000000140e00780c */ /* 0x000fc60003f24270 */
[----:B------:R-:W4:Y:S01]  /*41c0*/  @P2 LDG.E.U8 R92, desc[UR22][R176.64] ;  /* 0x00000016b05c2981 */ /* 0x000f22000c1e1100 */
        /* <DEDUP_REMOVED lines=34> */
[----:B------:R-:W-:Y:S02]  /*43f0*/  PRMT R106, RZ, 0x7610, R106 ;  /* 0x00007610ff6a7816 */ /* 0x000fe4000000006a */
[----:B------:R-:W-:Y:S02]  /*4400*/  PRMT R110, RZ, 0x7610, R110 ;  /* 0x00007610ff6e7816 */ /* 0x000fe4000000006e */
[----:B0-----:R-:W-:-:S02]  /*4410*/  IADD3 R176, P6, PT, R111, R56, RZ ;  /* 0x000000386fb07210 */ /* 0x001fc40007fde0ff */
[----:B------:R-:W-:Y:S01]  /*4420*/  PRMT R108, RZ, 0x7610, R108 ;  /* 0x00007610ff6c7816 */ /* 0x000fe2000000006c */
[----:B------:R0:W5:Y:S01]  /*4430*/  @P1 LDG.E.U8 R106, desc[UR22][R180.64] ;  /* 0x00000016b46a1981 */ /* 0x000162000c1e1100 */
[----:B-1----:R-:W-:-:S05]  /*4440*/  IADD3 R178, P5, PT, R115, R56, RZ ;  /* 0x0000003873b27210 */ /* 0x002fca0007fbe0ff */
[--C-:B------:R-:W-:Y:S02]  /*4450*/  IMAD.X R179, R117, 0x1, R54.reuse, P5 ;  /* 0x0000000175b37824 */ /* 0x100fe400028e0636 */
[----:B------:R-:W-:-:S03]  /*4460*/  IMAD.X R177, R113, 0x1, R54, P6 ;  /* 0x0000000171b17824 */ /* 0x000fc600030e0636 */
[----:B------:R-:W5:Y:S01]  /*4470*/  @P2 LDG.E.U8 R110, desc[UR22][R178.64] ;  /* 0x00000016b26e2981 */ /* 0x000f62000c1e1100 */
[-C--:B0-----:R-:W-:Y:S02]  /*4480*/  IADD3 R180, P2, PT, R155, R56.reuse, RZ ;  /* 0x000000389bb47210 */ /* 0x081fe40007f5e0ff */
[C---:B------:R-:W-:Y:S01]  /*4490*/  ISETP.GT.AND P1, PT, R14.reuse, 0x1d, PT ;  /* 0x0000001d0e00780c */ /* 0x040fe20003f24270 */
[----:B------:R-:W5:Y:S01]  /*44a0*/  @P4 LDG.E.U8 R108, desc[UR22][R176.64] ;  /* 0x00000016b06c4981 */ /* 0x000f62000c1e1100 */
[----:B------:R-:W-:Y:S01]  /*44b0*/  IADD3 R4, P4, PT, R119, R56, RZ ;  /* 0x0000003877047210 */ /* 0x000fe20007f9e0ff */
[--C-:B------:R-:W-:Y:S01]  /*44c0*/  IMAD.X R181, R159, 0x1, R54.reuse, P2 ;  /* 0x000000019fb57824 */ /* 0x100fe200010e0636 */
[C---:B------:R-:W-:Y:S02]  /*44d0*/  ISETP.GT.AND P5, PT, R14.reuse, 0x1e, PT ;  /* 0x0000001e0e00780c */ /* 0x040fe40003fa4270 */
[C---:B------:R-:W-:Y:S01]  /*44e0*/  ISETP.GT.AND P2, PT, R14.reuse, RZ, PT ;  /* 0x000000ff0e00720c */ /* 0x040fe20003f44270 */
[----:B------:R-:W-:Y:S01]  /*44f0*/  IMAD.X R5, R121, 0x1, R54, P4 ;  /* 0x0000000179057824 */ /* 0x000fe200020e0636 */
[----:B------:R-:W-:-:S02]  /*4500*/  ISETP.GT.AND P4, PT, R14, 0x1f, PT ;  /* 0x0000001f0e00780c */ /* 0x000fc40003f84270 */
[----:B------:R-:W-:Y:S02]  /*4510*/  PRMT R112, RZ, 0x7610, R112 ;  /* 0x00007610ff707816 */ /* 0x000fe40000000070 */
[----:B------:R-:W-:Y:S02]  /*4520*/  PRMT R114, RZ, 0x7610, R114 ;  /* 0x00007610ff727816 */ /* 0x000fe40000000072 */
[----:B------:R-:W-:Y:S02]  /*4530*/  IADD3 R172, P6, PT, R161, R56, RZ ;  /* 0x00000038a1ac7210 */ /* 0x000fe40007fde0ff */
[----:B------:R0:W5:Y:S01]  /*4540*/  @P1 LDG.E.U8 R112, desc[UR22][R4.64] ;  /* 0x0000001604701981 */ /* 0x000162000c1e1100 */
[----:B------:R-:W-:Y:S02]  /*4550*/  PRMT R116, RZ, 0x7610, R116 ;  /* 0x00007610ff747816 */ /* 0x000fe40000000074 */
[----:B------:R-:W-:Y:S01]  /*4560*/  PRMT R62, RZ, 0x7610, R62 ;  /* 0x00007610ff3e7816 */ /* 0x000fe2000000003e */
[----:B------:R-:W5:Y:S01]  /*4570*/  @P5 LDG.E.U8 R114, desc[UR22][R180.64] ;  /* 0x00000016b4725981 */ /* 0x000f62000c1e1100 */
[----:B------:R-:W-:Y:S01]  /*4580*/  IMAD.X R173, R165, 0x1, R54, P6 ;  /* 0x00000001a5ad7824 */ /* 0x000fe200030e0636 */
[----:B------:R-:W-:Y:S01]  /*4590*/  IADD3 R20, P5, PT, R187, R20, RZ ;  /* 0x00000014bb147210 */ /* 0x000fe20007fbe0ff */
[----:B0-----:R-:W-:-:S03]  /*45a0*/  @P2 IMAD.MOV.U32 R4, RZ, RZ, R56 ;  /* 0x000000ffff042224 */ /* 0x001fc600078e0038 */
[----:B------:R0:W5:Y:S01]  /*45b0*/  @P4 LDG.E.U8 R116, desc[UR22][R172.64] ;  /* 0x00000016ac744981 */ /* 0x000162000c1e1100 */
[----:B------:R-:W-:Y:S01]  /*45c0*/  @P2 IMAD.MOV.U32 R5, RZ, RZ, R54 ;  /* 0x000000ffff052224 */ /* 0x000fe200078e0036 */
[C---:B------:R-:W-:Y:S01]  /*45d0*/  IADD3 R24, P4, PT, R187.reuse, R24, RZ ;  /* 0x00000018bb187210 */ /* 0x040fe20007f9e0ff */
[C---:B------:R-:W-:Y:S01]  /*45e0*/  IMAD.X R123, R6.reuse, 0x1, R123, P5 ;  /* 0x00000001067b7824 */ /* 0x040fe200028e067b */
[C---:B------:R-:W-:Y:S02]  /*45f0*/  IADD3 R22, P5, PT, R187.reuse, R22, RZ ;  /* 0x00000016bb167210 */ /* 0x040fe40007fbe0ff */
[----:B------:R1:W5:Y:S01]  /*4600*/  @P2 LDG.E.U8 R62, desc[UR22][R4.64] ;  /* 0x00000016043e2981 */ /* 0x000362000c1e1100 */
[C---:B------:R-:W-:Y:S01]  /*4610*/  IADD3 R26, P2, PT, R187.reuse, R26, RZ ;  /* 0x0000001abb1a7210 */ /* 0x040fe20007f5e0ff */
[C---:B------:R-:W-:Y:S01]  /*4620*/  IMAD.X R127, R6.reuse, 0x1, R127, P4 ;  /* 0x00000001067f7824 */ /* 0x040fe200020e067f */
[C---:B------:R-:W-:Y:S01]  /*4630*/  IADD3 R30, P4, PT, R187.reuse, R30, RZ ;  /* 0x0000001ebb1e7210 */ /* 0x040fe20007f9e0ff */
[C---:B------:R-:W-:Y:S01]  /*4640*/  IMAD.X R125, R6.reuse, 0x1, R125, P5 ;  /* 0x00000001067d7824 */ /* 0x040fe200028e067d */
[C---:B------:R-:W-:Y:S01]  /*4650*/  IADD3 R28, P5, PT, R187.reuse, R28, RZ ;  /* 0x0000001cbb1c7210 */ /* 0x040fe20007fbe0ff */
[C---:B------:R-:W-:Y:S01]  /*4660*/  IMAD.X R129, R6.reuse, 0x1, R129, P2 ;  /* 0x0000000106817824 */ /* 0x040fe200010e0681 */
[C---:B------:R-:W-:Y:S01]  /*4670*/  IADD3 R32, P2, PT, R187.reuse, R32, RZ ;  /* 0x00000020bb207210 */ /* 0x040fe20007f5e0ff */
[----:B------:R-:W-:Y:S01]  /*4680*/  BAR.SYNC.DEFER_BLOCKING 0x0 ;  /* 0x0000000000007b1d */ /* 0x000fe20000010000 */
[C---:B------:R-:W-:Y:S01]  /*4690*/  IMAD.X R133, R6.reuse, 0x1, R133, P4 ;  /* 0x0000000106857824 */ /* 0x040fe200020e0685 */
[C---:B------:R-:W-:Y:S01]  /*46a0*/  IADD3 R36, P4, PT, R187.reuse, R36, RZ ;  /* 0x00000024bb247210 */ /* 0x040fe20007f9e0ff */
[C---:B------:R-:W-:Y:S01]  /*46b0*/  IMAD.X R131, R6.reuse, 0x1, R131, P5 ;  /* 0x0000000106837824 */ /* 0x040fe200028e0683 */
[C---:B------:R-:W-:Y:S01]  /*46c0*/  IADD3 R34, P5, PT, R187.reuse, R34, RZ ;  /* 0x00000022bb227210 */ /* 0x040fe20007fbe0ff */
[C---:B------:R-:W-:Y:S01]  /*46d0*/  IMAD.X R135, R6.reuse, 0x1, R135, P2 ;  /* 0x0000000106877824 */ /* 0x040fe200010e0687 */
[C---:B------:R-:W-:Y:S01]  /*46e0*/  IADD3 R38, P2, PT, R187.reuse, R38, RZ ;  /* 0x00000026bb267210 */ /* 0x040fe20007f5e0ff */
[----:B------:R-:W-:Y:S01]  /*46f0*/  IMAD.X R139, R6, 0x1, R139, P4 ;  /* 0x00000001068b7824 */ /* 0x000fe200020e068b */
[----:B------:R-:W-:Y:S01]  /*4700*/  ISETP.GE.AND P1, PT, R18, R14, PT ;  /* 0x0000000e1200720c */ /* 0x000fe20003f26270 */
[C---:B------:R-:W-:Y:S01]  /*4710*/  IMAD.X R137, R6.reuse, 0x1, R137, P5 ;  /* 0x0000000106897824 */ /* 0x040fe200028e0689 */
[C---:B------:R-:W-:Y:S01]  /*4720*/  IADD3 R40, P5, PT, R187.reuse, R40, RZ ;  /* 0x00000028bb287210 */ /* 0x040fe20007fbe0ff */
[----:B------:R-:W-:Y:S01]  /*4730*/  IMAD.X R141, R6, 0x1, R141, P2 ;  /* 0x00000001068d7824 */ /* 0x000fe200010e068d */
[----:B------:R-:W-:-:S02]  /*4740*/  IADD3 R44, P2, PT, R187, R44, RZ ;  /* 0x0000002cbb2c7210 */ /* 0x000fc40007f5e0ff */
[C---:B------:R-:W-:Y:S01]  /*4750*/  IADD3 R42, P4, PT, R187.reuse, R42, RZ ;  /* 0x0000002abb2a7210 */ /* 0x040fe20007f9e0ff */
[C---:B------:R-:W-:Y:S01]  /*4760*/  IMAD.X R143, R6.reuse, 0x1, R143, P5 ;  /* 0x00000001068f7824 */ /* 0x040fe200028e068f */
[C---:B------:R-:W-:Y:S01]  /*4770*/  IADD3 R46, P5, PT, R187.reuse, R46, RZ ;  /* 0x0000002ebb2e7210 */ /* 0x040fe20007fbe0ff */
[C---:B------:R-:W-:Y:S01]  /*4780*/  IMAD.X R147, R6.reuse, 0x1, R147, P2 ;  /* 0x0000000106937824 */ /* 0x040fe200010e0693 */
[C---:B------:R-:W-:Y:S01]  /*4790*/  IADD3 R50, P2, PT, R187.reuse, R50, RZ ;  /* 0x00000032bb327210 */ /* 0x040fe20007f5e0ff */
[C---:B------:R-:W-:Y:S01]  /*47a0*/  IMAD.X R145, R6.reuse, 0x1, R145, P4 ;  /* 0x0000000106917824 */ /* 0x040fe200020e0691 */
[----:B------:R-:W-:Y:S01]  /*47b0*/  IADD3 R48, P4, PT, R187, R48, RZ ;  /* 0x00000030bb307210 */ /* 0x000fe20007f9e0ff */
[----:B------:R-:W-:Y:S01]  /*47c0*/  @!P1 IMAD.MOV.U32 R122, RZ, RZ, R20 ;  /* 0x000000ffff7a9224 */ /* 0x000fe200078e0014 */
[----:B------:R-:W-:Y:S01]  /*47d0*/  PRMT R177, RZ, 0x7610, R177 ;  /* 0x00007610ffb17816 */ /* 0x000fe200000000b1 */
[----:B------:R-:W-:Y:S01]  /*47e0*/  @!P1 IMAD.MOV.U32 R124, RZ, RZ, R22 ;  /* 0x000000ffff7c9224 */ /* 0x000fe200078e0016 */
[----:B0-----:R-:W-:Y:S01]  /*47f0*/  PRMT R173, RZ, 0x7610, R173 ;  /* 0x00007610ffad7816 */ /* 0x001fe200000000ad */
[----:B------:R-:W-:Y:S01]  /*4800*/  @!P1 IMAD.MOV.U32 R126, RZ, RZ, R24 ;  /* 0x000000ffff7e9224 */ /* 0x000fe200078e0018 */
[----:B------:R-:W-:Y:S01]  /*4810*/  PRMT R179, RZ, 0x7610, R179 ;  /* 0x00007610ffb37816 */ /* 0x000fe200000000b3 */
[----:B------:R-:W-:Y:S01]  /*4820*/  @!P1 IMAD.MOV.U32 R128, RZ, RZ, R26 ;  /* 0x000000ffff809224 */ /* 0x000fe200078e001a */
[----:B-1----:R-:W-:Y:S01]  /*4830*/  PRMT R5, RZ, 0x7610, R5 ;  /* 0x00007610ff057816 */ /* 0x002fe20000000005 */
[----:B------:R-:W-:Y:S01]  /*4840*/  @!P1 IMAD.MOV.U32 R130, RZ, RZ, R28 ;  /* 0x000000ffff829224 */ /* 0x000fe200078e001c */
[----:B------:R-:W-:Y:S01]  /*4850*/  PRMT R181, RZ, 0x7610, R181 ;  /* 0x00007610ffb57816 */ /* 0x000fe200000000b5 */
        /* <DEDUP_REMOVED lines=16> */
[C---:B------:R-:W-:Y:S01]  /*4960*/  IMAD.X R149, R6.reuse, 0x1, R149, P5 ;  /* 0x0000000106957824 */ /* 0x040fe200028e0695 */
[----:B------:R-:W-:Y:S01]  /*4970*/  PRMT R205, RZ, 0x7610, R205 ;  /* 0x00007610ffcd7816 */ /* 0x000fe200000000cd */
[C---:B------:R-:W-:Y:S01]  /*4980*/  IMAD.X R151, R6.reuse, 0x1, R151, P4 ;  /* 0x0000000106977824 */ /* 0x040fe200020e0697 */
[----:B------:R-:W-:Y:S01]  /*4990*/  PRMT R207, RZ, 0x7610, R207 ;  /* 0x00007610ffcf7816 */ /* 0x000fe200000000cf */
[----:B------:R-:W-:Y:S01]  /*49a0*/  IMAD.X R153, R6, 0x1, R153, P2 ;  /* 0x0000000106997824 */ /* 0x000fe200010e0699 */
[----:B------:R-:W-:Y:S01]  /*49b0*/  PRMT R209, RZ, 0x7610, R209 ;  /* 0x00007610ffd17816 */ /* 0x000fe200000000d1 */
[----:B------:R-:W-:Y:S01]  /*49c0*/  @!P1 IMAD.MOV.U32 R148, RZ, RZ, R46 ;  /* 0x000000ffff949224 */ /* 0x000fe200078e002e */
[----:B------:R-:W5:Y:S01]  /*49d0*/  @!P1 LDG.E.U8 R177, desc[UR22][R122.64] ;  /* 0x000000167ab19981 */ /* 0x000f62000c1e1100 */
[----:B------:R-:W-:-:S02]  /*49e0*/  @!P1 IMAD.MOV.U32 R150, RZ, RZ, R48 ;  /* 0x000000ffff969224 */ /* 0x000fc400078e0030 */
[----:B------:R-:W-:Y:S01]  /*49f0*/  @!P1 IMAD.MOV.U32 R152, RZ, RZ, R50 ;  /* 0x000000ffff989224 */ /* 0x000fe200078e0032 */
[----:B------:R-:W5:Y:S04]  /*4a00*/  @!P1 LDG.E.U8 R173, desc[UR22][R124.64] ;  /* 0x000000167cad9981 */ /* 0x000f68000c1e1100 */
        /* <DEDUP_REMOVED lines=14> */
[----:B--2---:R0:W-:Y:S01]  /*4af0*/  STS.U8 [R9+UR11+0x2400], R70 ;  /* 0x0024004609007988 */ /* 0x0041e2000800000b */
[----:B------:R-:W-:Y:S01]  /*4b00*/  ULEA UR13, UR24, UR11, 0x3 ;  /* 0x0000000b180d7291 */ /* 0x000fe2000f8e18ff */
[----:B------:R-:W-:-:S03]  /*4b10*/  UMOV UR4, UR5 ;  /* 0x0000000500047c82 */ /* 0x000fc60008000000 */
[----:B------:R-:W-:Y:S01]  /*4b20*/  UIADD3 UR13, UPT, UPT, UR13, 0x6000, URZ ;  /* 0x000060000d0d7890 */ /* 0x000fe2000fffe0ff */
[----:B---3--:R0:W-:Y:S04]  /*4b30*/  STS.U8 [R9+UR11+0x2800], R86 ;  /* 0x0028005609007988 */ /* 0x0081e8000800000b */
[----:B----4-:R0:W-:Y:S04]  /*4b40*/  STS.U8 [R9+UR11+0x2c00], R102 ;  /* 0x002c006609007988 */ /* 0x0101e8000800000b */
        /* <DEDUP_REMOVED lines=45> */
[----:B------:R1:W-:Y:S06]  /*4e20*/  MEMBAR.ALL.CTA ;  /* 0x0000000000007992 */ /* 0x0003ec0000008000 */
[----:B-1----:R-:W1:Y:S02]  /*4e30*/  FENCE.VIEW.ASYNC.S ;  /* 0x00000000000073c6 */ /* 0x002e640000000000 */
[----:B-1----:R-:W-:Y:S06]  /*4e40*/  BAR.SYNC.DEFER_BLOCKING 0x0 ;  /* 0x0000000000007b1d */ /* 0x002fec0000010000 */
[----:B------:R-:W-:Y:S05]  /*4e50*/  @P0 BRA `(.L_x_9) ;  /* 0x0000000000380947 */ /* 0x000fea0003800000 */
[----:B------:R-:W-:Y:S01]  /*4e60*/  UIADD3 UR26, UPT, UPT, UR10, 0x80, URZ ;  /* 0x000000800a1a7890 */ /* 0x000fe2000fffe0ff */
[----:B------:R-:W-:Y:S01]  /*4e70*/  UMOV UR18, UR6 ;  /* 0x0000000600127c82 */ /* 0x000fe20008000000 */
[----:B------:R-:W-:Y:S01]  /*4e80*/  UMOV UR19, 0x40004040 ;  /* 0x4000404000137882 */ /* 0x000fe20000000000 */
[----:B------:R-:W-:Y:S01]  /*4e90*/  UMOV UR20, 0x0 ;  /* 0x0000000000147882 */ /* 0x000fe20000000000 */
[----:B------:R-:W-:Y:S01]  /*4ea0*/  UMOV UR21, 0x8208010 ;  /* 0x0820801000157882 */ /* 0x000fe20000000000 */
[----:B------:R-:W-:Y:S01]  /*4eb0*/  UMOV UR8, UR13 ;  /* 0x0000000d00087c82 */ /* 0x000fe20008000000 */
[----:B------:R-:W-:Y:S01]  /*4ec0*/  UMOV UR9, URZ ;  /* 0x000000ff00097c82 */ /* 0x000fe20008000000 */
[----:B------:R-:W-:Y:S01]  /*4ed0*/  UMOV UR28, 0x0 ;  /* 0x00000000001c7882 */ /* 0x000fe20000000000 */
[----:B------:R-:W-:Y:S01]  /*4ee0*/  UMOV UR29, 0x8208010 ;  /* 0x08208010001d7882 */ /* 0x000fe20000000000 */
[----:B------:R1:W-:Y:S01]  /*4ef0*/  UTCQMMA gdesc[UR18], gdesc[UR14], tmem[UR10], tmem[UR20], idesc[UR21], UPT ;  /* 0x00ff140e120075ea */ /* 0x0003e2000b80030a */
[----:B------:R-:W-:Y:S01]  /*4f00*/  UMOV UR5, UR8 ;  /* 0x0000000800057c82 */ /* 0x000fe20008000000 */
[----:B------:R1:W-:Y:S01]  /*4f10*/  UTCQMMA gdesc[UR16], gdesc[UR14], tmem[UR26], tmem[UR28], idesc[UR29], UPT ;  /* 0x00ff1c0e100075ea */ /* 0x0003e2000b80031a */
[----:B------:R1:W-:Y:S01]  /*4f20*/  UTCBAR [UR5], URZ ;  /* 0x000000ff050073e9 */ /* 0x0003e200080000ff */
[----:B------:R-:W-:-:S02]  /*4f30*/  NOP ;  /* 0x0000000000007918 */ /* 0x000fc40000000000 */
.L_x_9:
[----:B------:R-:W-:Y:S01]  /*4f40*/  VIADD R8, R8, 0xffffffff ;  /* 0xffffffff08087836 */ /* 0x000fe20000000000 */
[----:B------:R-:W-:Y:S01]  /*4f50*/  UIADD3 UR24, UPT, UPT, UR24, 0x1, URZ ;  /* 0x0000000118187890 */ /* 0x000fe2000fffe0ff */
[----:B------:R-:W-:Y:S01]  /*4f60*/  IADD3 R56, P2, PT, R183, R56, RZ ;  /* 0x00000038b7387210 */ /* 0x000fe20007f5e0ff */
[----:B------:R-:W-:Y:S02]  /*4f70*/  IMAD.U32 R4, RZ, RZ, UR4 ;  /* 0x00000004ff047e24 */ /* 0x000fe4000f8e00ff */
[----:B------:R-:W-:Y:S01]  /*4f80*/  ISETP.NE.U32.AND P1, PT, R8, RZ, PT ;  /* 0x000000ff0800720c */ /* 0x000fe20003f25070 */
[----:B------:R-:W-:Y:S01]  /*4f90*/  UISETP.GT.AND UP1, UPT, UR24, 0x1, UPT ;  /* 0x000000011800788c */ /* 0x000fe2000bf24270 */
[----:B------:R-:W-:Y:S02]  /*4fa0*/  VIADD R14, R14, 0xffffffe0 ;  /* 0xffffffe00e0e7836 */ /* 0x000fe40000000000 */
[----:B------:R-:W-:Y:S01]  /*4fb0*/  IMAD.X R54, R185, 0x1, R54, P2 ;  /* 0x00000001b9367824 */ /* 0x000fe200010e0636 */
[----:B-1----:R-:W-:-:S02]  /*4fc0*/  USEL UR5, URZ, 0x1, !UP1 ;  /* 0x00000001ff057887 */ /* 0x002fc4000c800000 */
[----:B------:R-:W-:Y:S02]  /*4fd0*/  USEL UR24, UR24, URZ, !UP1 ;  /* 0x000000ff18187287 */ /* 0x000fe4000c800000 */
[----:B------:R-:W-:-:S04]  /*4fe0*/  ULOP3.LUT UR5, UR4, UR5, URZ, 0x3c, !UPT ;  /* 0x0000000504057292 */ /* 0x000fc8000f8e3cff */
[----:B------:R-:W-:Y:S08]  /*4ff0*/  @P1 BRA `(.L_x_10) ;  /* 0xffffffe800e81947 */ /* 0x000ff0000383ffff */
.L_x_7:
[----:B------:R-:W1:Y:S01]  /*5000*/  LDCU UR5, c[0x0][0x3b8] ;  /* 0x00007700ff0577ac */ /* 0x000e620008000800 */
[----:B------:R-:W-:Y:S01]  /*5010*/  ISETP.GE.AND P0, PT, R16, 0x20, PT ;  /* 0x000000201000780c */ /* 0x000fe20003f06270 */
[----:B------:R-:W2:Y:S01]  /*5020*/  LDCU UR6, c[0x0][0x3b4] ;  /* 0x00007680ff0677ac */ /* 0x000ea20008000800 */
[----:B------:R-:W3:Y:S01]  /*5030*/  LDCU.128 UR16, c[0x0][0x390] ;  /* 0x00007200ff1077ac */ /* 0x000ee20008000c00 */
[----:B-1----:R-:W-:-:S04]  /*5040*/  IMAD R133, R0, UR5, RZ ;  /* 0x0000000500857c24 */ /* 0x002fc8000f8e02ff */
[----:B------:R-:W-:-:S04]  /*5050*/  VIADD R135, R133, UR5 ;  /* 0x0000000585877c36 */ /* 0x000fc80008000000 */
[----:B------:R-:W-:Y:S02]  /*5060*/  VIADD R137, R135, UR5 ;  /* 0x0000000587897c36 */ /* 0x000fe40008000000 */
[----:B--23--:R-:W-:Y:S05]  /*5070*/  @!P0 BRA `(.L_x_11) ;  /* 0x0000000000108947 */ /* 0x00cfea0003800000 */
[----:B------:R-:W-:-:S06]  /*5080*/  USHF.L.U32 UR4, UR4, 0x1f, URZ ;  /* 0x0000001f04047899 */ /* 0x000fcc00080006ff */
[----:B------:R-:W-:-:S04]  /*5090*/  IMAD.U32 R3, RZ, RZ, UR4 ;  /* 0x00000004ff037e24 */ /* 0x000fc8000f8e00ff */
[----:B------:R-:W1:Y:S02]  /*50a0*/  SYNCS.PHASECHK.TRANS64.TRYWAIT P0, [UR13], R3 ;  /* 0x00000003ff0075a7 */ /* 0x000e64000800110d */
[----:B-1----:R-:W-:Y:S05]  /*50b0*/  @!P0 BRA `(.L_x_12) ;  /* 0x0000004400e88947 */ /* 0x002fea0003800000 */
.L_x_11:
[----:B------:R-:W-:Y:S01]  /*50c0*/  VIADD R139, R137, UR5 ;  /* 0x00000005898b7c36 */ /* 0x000fe20008000000 */
[----:B------:R-:W-:Y:S01]  /*50d0*/  BAR.SYNC.DEFER_BLOCKING 0x0 ;  /* 0x0000000000007b1d */ /* 0x000fe20000010000 */
[C---:B------:R-:W-:Y:S01]  /*50e0*/  IMAD R3, R2.reuse, UR6, RZ ;  /* 0x0000000602037c24 */ /* 0x040fe2000f8e02ff */
[----:B------:R-:W-:Y:S01]  /*50f0*/  ISETP.GE.AND P0, PT, R2, UR18, PT ;  /* 0x0000001202007c0c */ /* 0x000fe2000bf06270 */
[----:B------:R-:W-:Y:S02]  /*5100*/  VIADD R140, R139, UR5 ;  /* 0x000000058b8c7c36 */ /* 0x000fe40008000000 */
[----:B------:R-:W-:Y:S01]  /*5110*/  VIADD R132, R0, 0x1 ;  /* 0x0000000100847836 */ /* 0x000fe20000000000 */
[----:B------:R-:W-:Y:S01]  /*5120*/  IADD3 R2, P5, PT, R3, UR16, RZ ;  /* 0x0000001003027c10 */ /* 0x000fe2000ffbe0ff */
[----:B------:R-:W-:Y:S01]  /*5130*/  VIADD R141, R140, UR5 ;  /* 0x000000058c8d7c36 */ /* 0x000fe20008000000 */
[----:B------:R-:W1:Y:S01]  /*5140*/  LDCU UR4, c[0x0][0x39c] ;  /* 0x00007380ff0477ac */ /* 0x000e620008000800 */
[----:B------:R-:W-:Y:S01]  /*5150*/  VIADD R134, R0, 0x2 ;  /* 0x0000000200867836 */ /* 0x000fe20000000000 */
[----:B------:R-:W-:Y:S01]  /*5160*/  ISETP.LT.AND P2, PT, R132, UR19, !P0 ;  /* 0x0000001384007c0c */ /* 0x000fe2000c741270 */
[----:B------:R-:W-:Y:S01]  /*5170*/  VIADD R143, R141, UR5 ;  /* 0x000000058d8f7c36 */ /* 0x000fe20008000000 */
[----:B------:R-:W-:Y:S01]  /*5180*/  LEA.HI.X.SX32 R3, R3, UR17, 0x1, P5 ;  /* 0x0000001103037c11 */ /* 0x000fe2000a8f0eff */
[----:B------:R-:W-:Y:S01]  /*5190*/  VIADD R132, R0, 0x3 ;  /* 0x0000000300847836 */ /* 0x000fe20000000000 */
[----:B------:R-:W-:Y:S01]  /*51a0*/  ISETP.LT.AND P4, PT, R134, UR19, !P0 ;  /* 0x0000001386007c0c */ /* 0x000fe2000c781270 */
[----:B------:R-:W-:Y:S01]  /*51b0*/  VIADD R146, R143, UR5 ;  /* 0x000000058f927c36 */ /* 0x000fe20008000000 */
[----:B------:R-:W2:Y:S01]  /*51c0*/  LDCU UR6, c[0x0][0x39c] ;  /* 0x00007380ff0677ac */ /* 0x000ea20008000800 */
[----:B0-----:R-:W-:Y:S01]  /*51d0*/  VIADD R195, R0, 0x4 ;  /* 0x0000000400c37836 */ /* 0x001fe20000000000 */
[----:B------:R-:W-:Y:S01]  /*51e0*/  ISETP.LT.AND P1, PT, R132, UR19, !P0 ;  /* 0x0000001384007c0c */ /* 0x000fe2000c721270 */
[----:B------:R-:W-:Y:S01]  /*51f0*/  VIADD R147, R146, UR5 ;  /* 0x0000000592937c36 */ /* 0x000fe20008000000 */
[----:B------:R-:W-:Y:S01]  /*5200*/  IADD3 R132, P6, PT, R135, R2, RZ ;  /* 0x0000000287847210 */ /* 0x000fe20007fde0ff */
[----:B------:R-:W-:Y:S01]  /*5210*/  VIADD R194, R0, 0x5 ;  /* 0x0000000500c27836 */ /* 0x000fe20000000000 */
[----:B------:R-:W0:Y:S01]  /*5220*/  LDCU UR7, c[0x0][0x39c] ;  /* 0x00007380ff0777ac */ /* 0x000e220008000800 */
[----:B------:R-:W-:Y:S01]  /*5230*/  VIADD R149, R147, UR5 ;  /* 0x0000000593957c36 */ /* 0x000fe20008000000 */
[----:B------:R-:W3:Y:S02]  /*5240*/  @!P3 SYNCS.CCTL.IV [UR11+0x6000] ;  /* 0x00600000ff00b9b1 */ /* 0x000ee4000800000b */
[----:B---3--:R-:W-:Y:S01]  /*5250*/  BAR.SYNC.DEFER_BLOCKING 0x0 ;  /* 0x0000000000007b1d */ /* 0x008fe20000010000 */
[----:B------:R-:W-:-:S04]  /*5260*/  VIADD R150, R149, UR5 ;  /* 0x0000000595967c36 */ /* 0x000fc80008000000 */
[----:B------:R-:W-:Y:S01]  /*5270*/  VIADD R151, R150, UR5 ;  /* 0x0000000596977c36 */ /* 0x000fe20008000000 */
[----:B------:R-:W3:Y:S03]  /*5280*/  LDTM.x128 R4, tmem[UR12] ;  /* 0x0000000c000479ee */ /* 0x000ee600083c0000 */
[----:B------:R-:W-:-:S04]  /*5290*/  VIADD R155, R151, UR5 ;  /* 0x00000005979b7c36 */ /* 0x000fc80008000000 */
[----:B------:R-:W-:-:S04]  /*52a0*/  VIADD R158, R155, UR5 ;  /* 0x000000059b9e7c36 */ /* 0x000fc80008000000 */
[----:B------:R-:W-:-:S04]  /*52b0*/  VIADD R159, R158, UR5 ;  /* 0x000000059e9f7c36 */ /* 0x000fc80008000000 */
[----:B------:R-:W-:Y:S01]  /*52c0*/  VIADD R161, R159, UR5 ;  /* 0x000000059fa17c36 */ /* 0x000fe20008000000 */
[----:B------:R-:W4:Y:S01]  /*52d0*/  @!P3 SYNCS.CCTL.IV [UR11+0x6008] ;  /* 0x00600800ff00b9b1 */ /* 0x000f22000800000b */
[----:B------:R-:W-:Y:S02]  /*52e0*/  NOP ;  /* 0x0000000000007918 */ /* 0x000fe40000000000 */
[----:B------:R-:W-:-:S04]  /*52f0*/  VIADD R162, R161, UR5 ;  /* 0x00000005a1a27c36 */ /* 0x000fc80008000000 */
[----:B------:R-:W-:Y:S01]  /*5300*/  VIADD R163, R162, UR5 ;  /* 0x00000005a2a37c36 */ /* 0x000fe20008000000 */
[----:B---3--:R-:W-:Y:S02]  /*5310*/  F2FP.SATFINITE.E4M3.F32.PACK_AB_MERGE_C R193, R5, R4, RZ ;  /* 0x0000000405c1723e */ /* 0x008fe400048070ff */
[----:B------:R-:W-:Y:S01]  /*5320*/  IADD3 R4, P5, PT, R133, R2, RZ ;  /* 0x0000000285047210 */ /* 0x000fe20007fbe0ff */
[----:B------:R-:W-:Y:S01]  /*5330*/  VIADD R167, R163, UR5 ;  /* 0x00000005a3a77c36 */ /* 0x000fe20008000000 */
[----:B------:R-:W-:Y:S01]  /*5340*/  F2FP.SATFINITE.E4M3.F32.PACK_AB_MERGE_C R7, R7, R6, RZ ;  /* 0x000000060707723e */ /* 0x000fe200048070ff */
[----:B------:R-:W-:Y:S01]  /*5350*/  VIADD R6, R0, 0x6 ;  /* 0x0000000600067836 */ /* 0x000fe20000000000 */
[-C--:B------:R-:W-:Y:S01]  /*5360*/  LEA.HI.X.SX32 R5, R133, R3.reuse, 0x1, P5 ;  /* 0x0000000385057211 */ /* 0x080fe200028f0eff */
[----:B------:R-:W-:Y:S01]  /*5370*/  VIADD R170, R167, UR5 ;  /* 0x00000005a7aa7c36 */ /* 0x000fe20008000000 */
[-C--:B------:R-:W-:Y:S02]  /*5380*/  IADD3 R134, P5, PT, R137, R2.reuse, RZ ;  /* 0x0000000289867210 */ /* 0x080fe40007fbe0ff */
[----:B------:R-:W-:Y:S01]  /*5390*/  LEA.HI.X.SX32 R133, R135, R3, 0x1, P6 ;  /* 0x0000000387857211 */ /* 0x000fe200030f0eff */
[----:B------:R-:W-:Y:S01]  /*53a0*/  VIADD R171, R170, UR5 ;  /* 0x00000005aaab7c36 */ /* 0x000fe20008000000 */
[----:B------:R-:W-:-:S02]  /*53b0*/  IADD3 R136, P6, PT, R139, R2, RZ ;  /* 0x000000028b887210 */ /* 0x000fc40007fde0ff */
[-C--:B------:R-:W-:Y:S01]  /*53c0*/  LEA.HI.X.SX32 R135, R137, R3.reuse, 0x1, P5 ;  /* 0x0000000389877211 */ /* 0x080fe200028f0eff */
[----:B------:R-:W-:Y:S01]  /*53d0*/  VIADD R173, R171, UR5 ;  /* 0x00000005abad7c36 */ /* 0x000fe20008000000 */
[CC--:B------:R-:W-:Y:S02]  /*53e0*/  IADD3 R138, P5, PT, R140.reuse, R2.reuse, RZ ;  /* 0x000000028c8a7210 */ /* 0x0c0fe40007fbe0ff */
[-C--:B------:R-:W-:Y:S01]  /*53f0*/  LEA.HI.X.SX32 R137, R139, R3.reuse, 0x1, P6 ;  /* 0x000000038b897211 */ /* 0x080fe200030f0eff */
[----:B------:R-:W-:Y:S01]  /*5400*/  VIADD R174, R173, UR5 ;  /* 0x00000005adae7c36 */ /* 0x000fe20008000000 */
[----:B------:R-:W-:Y:S02]  /*5410*/  LEA.HI.X.SX32 R139, R140, R3, 0x1, P5 ;  /* 0x000000038c8b7211 */ /* 0x000fe400028f0eff */
[-C--:B------:R-:W-:Y:S01]  /*5420*/  IADD3 R140, P3, PT, R141, R2.reuse, RZ ;  /* 0x000000028d8c7210 */ /* 0x080fe20007f7e0ff */
[----:B------:R-:W-:Y:S01]  /*5430*/  VIADD R175, R174, UR5 ;  /* 0x00000005aeaf7c36 */ /* 0x000fe20008000000 */
[----:B------:R-:W-:-:S02]  /*5440*/  IADD3 R144, P5, PT, R143, R2, RZ ;  /* 0x000000028f907210 */ /* 0x000fc40007fbe0ff */
[CC--:B------:R-:W-:Y:S01]  /*5450*/  IADD3 R142, P6, PT, R146.reuse, R2.reuse, RZ ;  /* 0x00000002928e7210 */ /* 0x0c0fe20007fde0ff */
[----:B------:R-:W-:Y:S01]  /*5460*/  VIADD R179, R175, UR5 ;  /* 0x00000005afb37c36 */ /* 0x000fe20008000000 */
[-C--:B------:R-:W-:Y:S02]  /*5470*/  LEA.HI.X.SX32 R141, R141, R3.reuse, 0x1, P3 ;  /* 0x000000038d8d7211 */ /* 0x080fe400018f0eff */
[-C--:B------:R-:W-:Y:S01]  /*5480*/  LEA.HI.X.SX32 R145, R143, R3.reuse, 0x1, P5 ;  /* 0x000000038f917211 */ /* 0x080fe200028f0eff */
[----:B------:R-:W-:Y:S01]  /*5490*/  VIADD R182, R179, UR5 ;  /* 0x00000005b3b67c36 */ /* 0x000fe20008000000 */
[----:B------:R-:W-:Y:S02]  /*54a0*/  LEA.HI.X.SX32 R143, R146, R3, 0x1, P6 ;  /* 0x00000003928f7211 */ /* 0x000fe400030f0eff */
[-C--:B------:R-:W-:Y:S01]  /*54b0*/  IADD3 R152, P3, PT, R147, R2.reuse, RZ ;  /* 0x0000000293987210 */ /* 0x080fe20007f7e0ff */
[----:B------:R-:W-:Y:S01]  /*54c0*/  VIADD R183, R182, UR5 ;  /* 0x00000005b6b77c36 */ /* 0x000fe20008000000 */
[----:B------:R-:W-:-:S02]  /*54d0*/  IADD3 R148, P5, PT, R149, R2, RZ ;  /* 0x0000000295947210 */ /* 0x000fc40007fbe0ff */
[-C--:B------:R-:W-:Y:S01]  /*54e0*/  IADD3 R146, P6, PT, R150, R2.reuse, RZ ;  /* 0x0000000296927210 */ /* 0x080fe20007fde0ff */
        /* <DEDUP_REMOVED lines=11> */
[-C--:B------:R-:W-:Y:S02]  /*55a0*/  LEA.HI.X.SX32 R155, R155, R3.reuse, 0x1, P5 ;  /* 0x000000039b9b7211 */ /* 0x080fe400028f0eff */
[----:B------:R-:W-:Y:S02]  /*55b0*/  LEA.HI.X.SX32 R151, R158, R3, 0x1, P6 ;  /* 0x000000039e977211 */ /* 0x000fe400030f0eff */
[-C--:B------:R-:W-:Y:S02]  /*55c0*/  IADD3 R164, P3, PT, R159, R2.reuse, RZ ;  /* 0x000000029fa47210 */ /* 0x080fe40007f7e0ff */
[----:B------:R-:W-:-:S02]  /*55d0*/  IADD3 R160, P5, PT, R161, R2, RZ ;  /* 0x00000002a1a07210 */ /* 0x000fc40007fbe0ff */
[CC--:B------:R-:W-:Y:S02]  /*55e0*/  IADD3 R158, P6, PT, R162.reuse, R2.reuse, RZ ;  /* 0x00000002a29e7210 */ /* 0x0c0fe40007fde0ff */
        /* <DEDUP_REMOVED lines=23> */
[----:B------:R-:W-:Y:S02]  /*5760*/  ISETP.LT.AND P6, PT, R0, UR19, !P0 ;  /* 0x0000001300007c0c */ /* 0x000fe4000c7c1270 */
[-C--:B------:R-:W-:Y:S02]  /*5770*/  LEA.HI.X.SX32 R185, R183, R3.reuse, 0x1, P3 ;  /* 0x00000003b7b97211 */ /* 0x080fe400018f0eff */
[-C--:B------:R-:W-:Y:S02]  /*5780*/  LEA.HI.X.SX32 R183, R186, R3.reuse, 0x1, P5 ;  /* 0x00000003bab77211 */ /* 0x080fe400028f0eff */
[-C--:B------:R-:W-:Y:S02]  /*5790*/  IADD3 R188, P5, PT, R189, R2.reuse, RZ ;  /* 0x00000002bdbc7210 */ /* 0x080fe40007fbe0ff */
[----:B------:R-:W-:Y:S02]  /*57a0*/  IADD3 R190, P3, PT, R187, R2, RZ ;  /* 0x00000002bbbe7210 */ /* 0x000fe40007f7e0ff */
[----:B------:R-:W-:-:S02]  /*57b0*/  LEA.HI.X.SX32 R189, R189, R3, 0x1, P5 ;  /* 0x00000003bdbd7211 */ /* 0x000fc400028f0eff */
[-C--:B------:R-:W-:Y:S01]  /*57c0*/  LEA.HI.X.SX32 R191, R187, R3.reuse, 0x1, P3 ;  /* 0x00000003bbbf7211 */ /* 0x080fe200018f0eff */
[----:B------:R3:W-:Y:S01]  /*57d0*/  @P6 STG.E.U8 desc[UR22][R4.64], R193 ;  /* 0x000000c104006986 */ /* 0x0007e2000c101116 */
[----:B------:R-:W-:Y:S02]  /*57e0*/  ISETP.LT.AND P5, PT, R195, UR19, !P0 ;  /* 0x00000013c3007c0c */ /* 0x000fe4000c7a1270 */
[C---:B------:R-:W-:Y:S02]  /*57f0*/  IADD3 R186, P3, PT, R192.reuse, R2, RZ ;  /* 0x00000002c0ba7210 */ /* 0x040fe40007f7e0ff */
[----:B------:R-:W-:Y:S02]  /*5800*/  PRMT R195, R193, 0x9910, RZ ;  /* 0x00009910c1c37816 */ /* 0x000fe400000000ff */
[C---:B------:R-:W-:Y:S01]  /*5810*/  LEA.HI.X.SX32 R187, R192.reuse, R3, 0x1, P3 ;  /* 0x00000003c0bb7211 */ /* 0x040fe200018f0eff */
[----:B------:R-:W-:Y:S01]  /*5820*/  VIADD R192, R192, UR5 ;  /* 0x00000005c0c07c36 */ /* 0x000fe20008000000 */
[----:B------:R-:W-:-:S02]  /*5830*/  SHF.R.S32.HI R195, RZ, 0x8, R195 ;  /* 0x00000008ffc37819 */ /* 0x000fc400000114c3 */
[----:B------:R-:W-:Y:S01]  /*5840*/  ISETP.LT.AND P6, PT, R6, UR19, !P0 ;  /* 0x0000001306007c0c */ /* 0x000fe2000c7c1270 */
[----:B------:R-:W-:Y:S01]  /*5850*/  VIADD R6, R0, 0x7 ;  /* 0x0000000700067836 */ /* 0x000fe20000000000 */
[----:B------:R-:W-:Y:S01]  /*5860*/  ISETP.LT.AND P3, PT, R194, UR19, !P0 ;  /* 0x00000013c2007c0c */ /* 0x000fe2000c761270 */
[----:B------:R-:W-:Y:S01]  /*5870*/  @P2 STG.E.U8 desc[UR22][R132.64], R195 ;  /* 0x000000c384002986 */ /* 0x000fe2000c101116 */
[----:B------:R-:W-:Y:S01]  /*5880*/  PRMT R194, R7, 0x9910, RZ ;  /* 0x0000991007c27816 */ /* 0x000fe200000000ff */
[----:B---3--:R-:W-:Y:S01]  /*5890*/  VIADD R4, R0, 0x9 ;  /* 0x0000000900047836 */ /* 0x008fe20000000000 */
[----:B------:R-:W-:Y:S01]  /*58a0*/  ISETP.LT.AND P2, PT, R6, UR19, !P0 ;  /* 0x0000001306007c0c */ /* 0x000fe2000c741270 */
[----:B------:R3:W-:Y:S01]  /*58b0*/  @P4 STG.E.U8 desc[UR22][R134.64], R7 ;  /* 0x0000000786004986 */ /* 0x0007e2000c101116 */
[----:B------:R-:W-:Y:S01]  /*58c0*/  F2FP.SATFINITE.E4M3.F32.PACK_AB_MERGE_C R9, R9, R8, RZ ;  /* 0x000000080909723e */ /* 0x000fe200048070ff */
[----:B------:R-:W-:Y:S01]  /*58d0*/  IMAD.MOV.U32 R6, RZ, RZ, R194 ;  /* 0x000000ffff067224 */ /* 0x000fe200078e00c2 */
[----:B------:R-:W-:Y:S01]  /*58e0*/  F2FP.SATFINITE.E4M3.F32.PACK_AB_MERGE_C R11, R11, R10, RZ ;  /* 0x0000000a0b0b723e */ /* 0x000fe200048070ff */
[----:B------:R-:W-:Y:S01]  /*58f0*/  VIADD R8, R0, 0x8 ;  /* 0x0000000800087836 */ /* 0x000fe20000000000 */
[----:B------:R-:W-:-:S02]  /*5900*/  F2FP.SATFINITE.E4M3.F32.PACK_AB_MERGE_C R13, R13, R12, RZ ;  /* 0x0000000c0d0d723e */ /* 0x000fc400048070ff */
[----:B------:R-:W-:Y:S02]  /*5910*/  SHF.R.S32.HI R5, RZ, 0x8, R6 ;  /* 0x00000008ff057819 */ /* 0x000fe40000011406 */
[----:B------:R-:W-:Y:S02]  /*5920*/  PRMT R6, R9, 0x9910, RZ ;  /* 0x0000991009067816 */ /* 0x000fe400000000ff */
[----:B------:R-:W-:Y:S01]  /*5930*/  ISETP.LT.AND P4, PT, R8, UR19, !P0 ;  /* 0x0000001308007c0c */ /* 0x000fe2000c781270 */
[----:B------:R5:W-:Y:S01]  /*5940*/  @P1 STG.E.U8 desc[UR22][R136.64], R5 ;  /* 0x0000000588001986 */ /* 0x000be2000c101116 */
[----:B------:R-:W-:Y:S01]  /*5950*/  ISETP.LT.AND P1, PT, R4, UR19, !P0 ;  /* 0x0000001304007c0c */ /* 0x000fe2000c721270 */
[----:B------:R-:W-:Y:S01]  /*5960*/  IMAD.MOV.U32 R4, RZ, RZ, R6 ;  /* 0x000000ffff047224 */ /* 0x000fe200078e0006 */
[----:B------:R-:W-:Y:S01]  /*5970*/  F2FP.SATFINITE.E4M3.F32.PACK_AB_MERGE_C R15, R15, R14, RZ ;  /* 0x0000000e0f0f723e */ /* 0x000fe200048070ff */
[C---:B------:R-:W-:Y:S01]  /*5980*/  VIADD R6, R0.reuse, 0xa ;  /* 0x0000000a00067836 */ /* 0x040fe20000000000 */
[----:B------:R-:W-:Y:S01]  /*5990*/  @P5 STG.E.U8 desc[UR22][R138.64], R9 ;  /* 0x000000098a005986 */ /* 0x000fe2000c101116 */
[----:B------:R-:W-:Y:S01]  /*59a0*/  F2FP.SATFINITE.E4M3.F32.PACK_AB_MERGE_C R17, R17, R16, RZ ;  /* 0x000000101111723e */ /* 0x000fe200048070ff */
[C---:B------:R-:W-:Y:S01]  /*59b0*/  VIADD R14, R0.reuse, 0x31 ;  /* 0x00000031000e7836 */ /* 0x040fe20000000000 */
[----:B---3--:R-:W-:Y:S01]  /*59c0*/  SHF.R.S32.HI R7, RZ, 0x8, R4 ;  /* 0x00000008ff077819 */ /* 0x008fe20000011404 */
[----:B------:R-:W-:Y:S01]  /*59d0*/  VIADD R4, R0, 0xb ;  /* 0x0000000b00047836 */ /* 0x000fe20000000000 */
[----:B------:R-:W-:-:S02]  /*59e0*/  ISETP.LT.AND P5, PT, R6, UR19, !P0 ;  /* 0x0000001306007c0c */ /* 0x000fc4000c7a1270 */
[----:B------:R-:W-:Y:S01]  /*59f0*/  PRMT R6, R11, 0x9910, RZ ;  /* 0x000099100b067816 */ /* 0x000fe200000000ff */
[----:B------:R3:W-:Y:S01]  /*5a00*/  @P3 STG.E.U8 desc[UR22][R140.64], R7 ;  /* 0x000000078c003986 */ /* 0x0007e2000c101116 */
[----:B------:R-:W-:Y:S01]  /*5a10*/  ISETP.LT.AND P3, PT, R4, UR19, !P0 ;  /* 0x0000001304007c0c */ /* 0x000fe2000c761270 */
[C---:B------:R-:W-:Y:S01]  /*5a20*/  VIADD R4, R0.reuse, 0xc ;  /* 0x0000000c00047836 */ /* 0x040fe20000000000 */
[----:B------:R-:W-:Y:S01]  /*5a30*/  F2FP.SATFINITE.E4M3.F32.PACK_AB_MERGE_C R19, R19, R18, RZ ;  /* 0x000000121313723e */ /* 0x000fe200048070ff */
[----:B-----5:R-:W-:Y:S01]  /*5a40*/  IMAD.MOV.U32 R5, RZ, RZ, R6 ;  /* 0x000000ffff057224 */ /* 0x020fe200078e0006 */
[----:B------:R-:W-:Y:S01]  /*5a50*/  @P6 STG.E.U8 desc[UR22][R144.64], R11 ;  /* 0x0000000b90006986 */ /* 0x000fe2000c101116 */
[----:B------:R-:W-:Y:S01]  /*5a60*/  PRMT R6, R13, 0x9910, RZ ;  /* 0x000099100d067816 */ /* 0x000fe200000000ff */
[----:B------:R-:W-:Y:S01]  /*5a70*/  VIADD R18, R0, 0x7e ;  /* 0x0000007e00127836 */ /* 0x000fe20000000000 */
[----:B------:R-:W-:Y:S01]  /*5a80*/  ISETP.LT.AND P6, PT, R4, UR19, !P0 ;  /* 0x0000001304007c0c */ /* 0x000fe2000c7c1270 */
[----:B------:R-:W-:Y:S01]  /*5a90*/  VIADD R4, R0, 0xd ;  /* 0x0000000d00047836 */ /* 0x000fe20000000000 */
[----:B------:R-:W-:Y:S01]  /*5aa0*/  SHF.R.S32.HI R5, RZ, 0x8, R5 ;  /* 0x00000008ff057819 */ /* 0x000fe20000011405 */
[----:B---3--:R-:W-:Y:S01]  /*5ab0*/  IMAD.MOV.U32 R7, RZ, RZ, R6 ;  /* 0x000000ffff077224 */ /* 0x008fe200078e0006 */
[----:B------:R-:W-:-:S03]  /*5ac0*/  PRMT R6, R15, 0x9910, RZ ;  /* 0x000099100f067816 */ /* 0x000fc600000000ff */
[----:B------:R3:W-:Y:S01]  /*5ad0*/  @P2 STG.E.U8 desc[UR22][R142.64], R5 ;  /* 0x000000058e002986 */ /* 0x0007e2000c101116 */
[----:B------:R-:W-:Y:S01]  /*5ae0*/  ISETP.LT.AND P2, PT, R4, UR19, !P0 ;  /* 0x0000001304007c0c */ /* 0x000fe2000c741270 */
[----:B------:R-:W-:Y:S01]  /*5af0*/  VIADD R4, R0, 0xe ;  /* 0x0000000e00047836 */ /* 0x000fe20000000000 */
[----:B------:R-:W-:Y:S01]  /*5b00*/  SHF.R.S32.HI R7, RZ, 0x8, R7 ;  /* 0x00000008ff077819 */ /* 0x000fe20000011407 */
[----:B------:R5:W-:Y:S01]  /*5b10*/  @P4 STG.E.U8 desc[UR22][R152.64], R13 ;  /* 0x0000000d98004986 */ /* 0x000be2000c101116 */
[----:B------:R-:W-:Y:S02]  /*5b20*/  F2FP.SATFINITE.E4M3.F32.PACK_AB_MERGE_C R21, R21, R20, RZ ;  /* 0x000000141515723e */ /* 0x000fe400048070ff */
[----:B------:R-:W-:Y:S01]  /*5b30*/  ISETP.LT.AND P4, PT, R4, UR19, !P0 ;  /* 0x0000001304007c0c */ /* 0x000fe2000c781270 */
[----:B------:R-:W-:Y:S01]  /*5b40*/  VIADD R4, R0, 0xf ;  /* 0x0000000f00047836 */ /* 0x000fe20000000000 */
[----:B------:R0:W-:Y:S01]  /*5b50*/  @P1 STG.E.U8 desc[UR22][R148.64], R7 ;  /* 0x0000000794001986 */ /* 0x0001e2000c101116 */
[----:B------:R-:W-:Y:S01]  /*5b60*/  F2FP.SATFINITE.E4M3.F32.PACK_AB_MERGE_C R23, R23, R22, RZ ;  /* 0x000000161717723e */ /* 0x000fe200048070ff */
[----:B---3--:R-:W-:-:S02]  /*5b70*/  IMAD.MOV.U32 R5, RZ, RZ, R6 ;  /* 0x000000ffff057224 */ /* 0x008fc400078e0006 */
[----:B------:R-:W-:Y:S01]  /*5b80*/  ISETP.LT.AND P1, PT, R4, UR19, !P0 ;  /* 0x0000001304007c0c */ /* 0x000fe2000c721270 */
[C---:B------:R-:W-:Y:S01]  /*5b90*/  VIADD R4, R0.reuse, 0x10 ;  /* 0x0000001000047836 */ /* 0x040fe20000000000 */
[----:B------:R-:W-:Y:S01]  /*5ba0*/  @P5 STG.E.U8 desc[UR22][R146.64], R15 ;  /* 0x0000000f92005986 */ /* 0x000fe2000c101116 */
[----:B------:R-:W-:Y:S01]  /*5bb0*/  F2FP.SATFINITE.E4M3.F32.PACK_AB_MERGE_C R25, R25, R24, RZ ;  /* 0x000000181919723e */ /* 0x000fe200048070ff */
[C---:B------:R-:W-:Y:S01]  /*5bc0*/  VIADD R6, R0.reuse, 0x24 ;  /* 0x0000002400067836 */ /* 0x040fe20000000000 */
[----:B------:R-:W-:Y:S01]  /*5bd0*/  SHF.R.S32.HI R5, RZ, 0x8, R5 ;  /* 0x00000008ff057819 */ /* 0x000fe20000011405 */
[----:B-----5:R-:W-:Y:S01]  /*5be0*/  VIADD R13, R0, 0x25 ;  /* 0x00000025000d7836 */ /* 0x020fe20000000000 */
[----:B------:R-:W-:Y:S01]  /*5bf0*/  ISETP.LT.AND P5, PT, R4, UR19, !P0 ;  /* 0x0000001304007c0c */ /* 0x000fe2000c7a1270 */
[----:B------:R-:W-:Y:S01]  /*5c00*/  VIADD R4, R0, 0x11 ;  /* 0x0000001100047836 */ /* 0x000fe20000000000 */
[----:B0-----:R-:W-:Y:S01]  /*5c10*/  PRMT R7, R17, 0x9910, RZ ;  /* 0x0000991011077816 */ /* 0x001fe200000000ff */
[----:B------:R0:W-:Y:S01]  /*5c20*/  @P3 STG.E.U8 desc[UR22][R156.64], R5 ;  /* 0x000000059c003986 */ /* 0x0001e2000c101116 */
[----:B------:R-:W-:-:S02]  /*5c30*/  F2FP.SATFINITE.E4M3.F32.PACK_AB_MERGE_C R27, R27, R26, RZ ;  /* 0x0000001a1b1b723e */ /* 0x000fc400048070ff */
[----:B------:R-:W-:Y:S01]  /*5c40*/  ISETP.LT.AND P3, PT, R4, UR19, !P0 ;  /* 0x0000001304007c0c */ /* 0x000fe2000c761270 */
[----:B------:R-:W-:Y:S01]  /*5c50*/  VIADD R4, R0, 0x12 ;  /* 0x0000001200047836 */ /* 0x000fe20000000000 */
[----:B------:R-:W-:Y:S01]  /*5c60*/  @P6 STG.E.U8 desc[UR22][R154.64], R17 ;  /* 0x000000119a006986 */ /* 0x000fe2000c101116 */
[----:B------:R-:W-:Y:S02]  /*5c70*/  SHF.R.S32.HI R7, RZ, 0x8, R7 ;  /* 0x00000008ff077819 */ /* 0x000fe40000011407 */
[----:B------:R-:W-:Y:S02]  /*5c80*/  F2FP.SATFINITE.E4M3.F32.PACK_AB_MERGE_C R29, R29, R28, RZ ;  /* 0x0000001c1d1d723e */ /* 0x000fe400048070ff */
[----:B-1----:R-:W-:Y:S01]  /*5c90*/  ISETP.LT.AND P6, PT, R4, UR4, !P0 ;  /* 0x0000000404007c0c */ /* 0x002fe2000c7c1270 */
[----:B------:R-:W1:Y:S01]  /*5ca0*/  LDCU UR4, c[0x0][0x39c] ;  /* 0x00007380ff0477ac */ /* 0x000e620008000800 */
[----:B------:R-:W-:Y:S01]  /*5cb0*/  VIADD R4, R0, 0x13 ;  /* 0x0000001300047836 */ /* 0x000fe20000000000 */
[----:B------:R3:W-:Y:S01]  /*5cc0*/  @P2 STG.E.U8 desc[UR22][R150.64], R7 ;  /* 0x0000000796002986 */ /* 0x0007e2000c101116 */
[----:B0-----:R-:W-:-:S02]  /*5cd0*/  PRMT R5, R19, 0x9910, RZ ;  /* 0x0000991013057816 */ /* 0x001fc400000000ff */
[----:B------:R-:W-:Y:S01]  /*5ce0*/  F2FP.SATFINITE.E4M3.F32.PACK_AB_MERGE_C R31, R31, R30, RZ ;  /* 0x0000001e1f1f723e */ /* 0x000fe200048070ff */
[----:B------:R-:W-:Y:S01]  /*5cf0*/  @P4 STG.E.U8 desc[UR22][R164.64], R19 ;  /* 0x00000013a4004986 */ /* 0x000fe2000c101116 */
[----:B--2---:R-:W-:Y:S01]  /*5d00*/  ISETP.LT.AND P2, PT, R4, UR6, !P0 ;  /* 0x0000000604007c0c */ /* 0x004fe2000c741270 */
[----:B------:R-:W0:Y:S01]  /*5d10*/  LDCU UR6, c[0x0][0x39c] ;  /* 0x00007380ff0677ac */ /* 0x000e220008000800 */
[----:B------:R-:W-:Y:S01]  /*5d20*/  VIADD R4, R0, 0x14 ;  /* 0x0000001400047836 */ /* 0x000fe20000000000 */
[----:B------:R-:W-:Y:S02]  /*5d30*/  SHF.R.S32.HI R5, RZ, 0x8, R5 ;  /* 0x00000008ff057819 */ /* 0x000fe40000011405 */
[----:B------:R-:W-:Y:S02]  /*5d40*/  F2FP.SATFINITE.E4M3.F32.PACK_AB_MERGE_C R33, R33, R32, RZ ;  /* 0x000000202121723e */ /* 0x000fe400048070ff */
[----:B------:R-:W-:Y:S01]  /*5d50*/  ISETP.LT.AND P4, PT, R4, UR7, !P0 ;  /* 0x0000000704007c0c */ /* 0x000fe2000c781270 */
[----:B------:R-:W2:Y:S01]  /*5d60*/  LDCU UR7, c[0x0][0x39c] ;  /* 0x00007380ff0777ac */ /* 0x000ea20008000800 */
[----:B------:R-:W-:Y:S01]  /*5d70*/  VIADD R4, R0, 0x15 ;  /* 0x0000001500047836 */ /* 0x000fe20000000000 */
[----:B------:R5:W-:Y:S01]  /*5d80*/  @P1 STG.E.U8 desc[UR22][R160.64], R5 ;  /* 0x00000005a0001986 */ /* 0x000be2000c101116 */
[----:B---3--:R-:W-:-:S02]  /*5d90*/  PRMT R7, R21, 0x9910, RZ ;  /* 0x0000991015077816 */ /* 0x008fc400000000ff */
[----:B------:R-:W-:Y:S01]  /*5da0*/  F2FP.SATFINITE.E4M3.F32.PACK_AB_MERGE_C R35, R35, R34, RZ ;  /* 0x000000222323723e */ /* 0x000fe200048070ff */
[----:B------:R-:W-:Y:S01]  /*5db0*/  @P5 STG.E.U8 desc[UR22][R158.64], R21 ;  /* 0x000000159e005986 */ /* 0x000fe2000c101116 */
[----:B-1----:R-:W-:Y:S01]  /*5dc0*/  ISETP.LT.AND P1, PT, R4, UR4, !P0 ;  /* 0x0000000404007c0c */ /* 0x002fe2000c721270 */
[----:B------:R-:W1:Y:S01]  /*5dd0*/  LDCU UR4, c[0x0][0x39c] ;  /* 0x00007380ff0477ac */ /* 0x000e620008000800 */
[----:B------:R-:W-:Y:S01]  /*5de0*/  VIADD R4, R0, 0x16 ;  /* 0x0000001600047836 */ /* 0x000fe20000000000 */
[----:B------:R-:W-:Y:S02]  /*5df0*/  SHF.R.S32.HI R7, RZ, 0x8, R7 ;  /* 0x00000008ff077819 */ /* 0x000fe40000011407 */
[----:B------:R-:W-:Y:S02]  /*5e00*/  PRMT R11, R35, 0x9910, RZ ;  /* 0x00009910230b7816 */ /* 0x000fe400000000ff */
[----:B0-----:R-:W-:Y:S01]  /*5e10*/  ISETP.LT.AND P5, PT, R4, UR6, !P0 ;  /* 0x0000000604007c0c */ /* 0x001fe2000c7a1270 */
[----:B------:R-:W0:Y:S01]  /*5e20*/  LDCU UR6, c[0x0][0x39c] ;  /* 0x00007380ff0677ac */ /* 0x000e220008000800 */
[----:B------:R-:W-:Y:S01]  /*5e30*/  VIADD R4, R0, 0x17 ;  /* 0x0000001700047836 */ /* 0x000fe20000000000 */
[----:B------:R3:W-:Y:S01]  /*5e40*/  @P3 STG.E.U8 desc[UR22][R168.64], R7 ;  /* 0x00000007a8003986 */ /* 0x0007e2000c101116 */
[----:B-----5:R-:W-:-:S02]  /*5e50*/  PRMT R5, R23, 0x9910, RZ ;  /* 0x0000991017057816 */ /* 0x020fc400000000ff */
[----:B------:R-:W-:Y:S01]  /*5e60*/  SHF.R.S32.HI R11, RZ, 0x8, R11 ;  /* 0x00000008ff0b7819 */ /* 0x000fe2000001140b */
[----:B------:R-:W-:Y:S01]  /*5e70*/  @P6 STG.E.U8 desc[UR22][R166.64], R23 ;  /* 0x00000017a6006986 */ /* 0x000fe2000c101116 */
[----:B--2---:R-:W-:Y:S01]  /*5e80*/  ISETP.LT.AND P3, PT, R4, UR7, !P0 ;  /* 0x0000000704007c0c */ /* 0x004fe2000c761270 */
[----:B------:R-:W2:Y:S01]  /*5e90*/  LDCU UR7, c[0x0][0x39c] ;  /* 0x00007380ff0777ac */ /* 0x000ea20008000800 */
[----:B------:R-:W-:Y:S01]  /*5ea0*/  VIADD R4, R0, 0x18 ;  /* 0x0000001800047836 */ /* 0x000fe20000000000 */
[----:B------:R-:W-:Y:S02]  /*5eb0*/  SHF.R.S32.HI R5, RZ, 0x8, R5 ;  /* 0x00000008ff057819 */ /* 0x000fe40000011405 */
[----:B------:R-:W-:Y:S02]  /*5ec0*/  F2FP.SATFINITE.E4M3.F32.PACK_AB_MERGE_C R37, R37, R36, RZ ;  /* 0x000000242525723e */ /* 0x000fe400048070ff */
[----:B-1----:R-:W-:Y:S01]  /*5ed0*/  ISETP.LT.AND P6, PT, R4, UR4, !P0 ;  /* 0x0000000404007c0c */ /* 0x002fe2000c7c1270 */
[----:B------:R-:W1:Y:S01]  /*5ee0*/  LDCU UR4, c[0x0][0x39c] ;  /* 0x00007380ff0477ac */ /* 0x000e620008000800 */
[----:B------:R-:W-:Y:S01]  /*5ef0*/  VIADD R4, R0, 0x19 ;  /* 0x0000001900047836 */ /* 0x000fe20000000000 */
[----:B------:R5:W-:Y:S01]  /*5f00*/  @P2 STG.E.U8 desc[UR22][R162.64], R5 ;  /* 0x00000005a2002986 */ /* 0x000be2000c101116 */
[----:B---3--:R-:W-:-:S02]  /*5f10*/  PRMT R7, R25, 0x9910, RZ ;  /* 0x0000991019077816 */ /* 0x008fc400000000ff */
[----:B------:R-:W-:Y:S01]  /*5f20*/  PRMT R12, R37, 0x9910, RZ ;  /* 0x00009910250c7816 */ /* 0x000fe200000000ff */
[----:B------:R-:W-:Y:S01]  /*5f30*/  @P4 STG.E.U8 desc[UR22][R176.64], R25 ;  /* 0x00000019b0004986 */ /* 0x000fe2000c101116 */
[----:B0-----:R-:W-:Y:S01]  /*5f40*/  ISETP.LT.AND P2, PT, R4, UR6, !P0 ;  /* 0x0000000604007c0c */ /* 0x001fe2000c741270 */
[----:B------:R-:W0:Y:S01]  /*5f50*/  LDCU UR6, c[0x0][0x39c] ;  /* 0x00007380ff0677ac */ /* 0x000e220008000800 */
[----:B------:R-:W-:Y:S01]  /*5f60*/  VIADD R4, R0, 0x1a ;  /* 0x0000001a00047836 */ /* 0x000fe20000000000 */
[----:B------:R-:W-:Y:S02]  /*5f70*/  SHF.R.S32.HI R7, RZ, 0x8, R7 ;  /* 0x00000008ff077819 */ /* 0x000fe40000011407 */
[----:B------:R-:W-:Y:S02]  /*5f80*/  F2FP.SATFINITE.E4M3.F32.PACK_AB_MERGE_C R39, R39, R38, RZ ;  /* 0x000000262727723e */ /* 0x000fe400048070ff */
[----:B--2---:R-:W-:Y:S01]  /*5f90*/  ISETP.LT.AND P4, PT, R4, UR7, !P0 ;  /* 0x0000000704007c0c */ /* 0x004fe2000c781270 */
[----:B------:R-:W2:Y:S01]  /*5fa0*/  LDCU UR7, c[0x0][0x39c] ;  /* 0x00007380ff0777ac */ /* 0x000ea20008000800 */
[----:B------:R-:W-:Y:S01]  /*5fb0*/  VIADD R4, R0, 0x1b ;  /* 0x0000001b00047836 */ /* 0x000fe20000000000 */
[----:B------:R3:W-:Y:S01]  /*5fc0*/  @P1 STG.E.U8 desc[UR22][R172.64], R7 ;  /* 0x00000007ac001986 */ /* 0x0007e2000c101116 */
[----:B-----5:R-:W-:-:S02]  /*5fd0*/  PRMT R5, R27, 0x9910, RZ ;  /* 0x000099101b057816 */ /* 0x020fc400000000ff */
[----:B------:R-:W-:Y:S01]  /*5fe0*/  F2FP.SATFINITE.E4M3.F32.PACK_AB_MERGE_C R41, R41, R40, RZ ;  /* 0x000000282929723e */ /* 0x000fe200048070ff */
[----:B------:R-:W-:Y:S01]  /*5ff0*/  @P5 STG.E.U8 desc[UR22][R170.64], R27 ;  /* 0x0000001baa005986 */ /* 0x000fe2000c101116 */
[----:B-1----:R-:W-:Y:S01]  /*6000*/  ISETP.LT.AND P1, PT, R4, UR4, !P0 ;  /* 0x0000000404007c0c */ /* 0x002fe2000c721270 */
[----:B------:R-:W1:Y:S01]  /*6010*/  LDCU UR4, c[0x0][0x39c] ;  /* 0x00007380ff0477ac */ /* 0x000e620008000800 */
[----:B------:R-:W-:Y:S01]  /*6020*/  VIADD R4, R0, 0x1c ;  /* 0x0000001c00047836 */ /* 0x000fe20000000000 */
[----:B------:R-:W-:Y:S02]  /*6030*/  SHF.R.S32.HI R5, RZ, 0x8, R5 ;  /* 0x00000008ff057819 */ /* 0x000fe40000011405 */
[----:B------:R-:W-:Y:S02]  /*6040*/  F2FP.SATFINITE.E4M3.F32.PACK_AB_MERGE_C R43, R43, R42, RZ ;  /* 0x0000002a2b2b723e */ /* 0x000fe400048070ff */
[----:B0-----:R-:W-:Y:S01]  /*6050*/  ISETP.LT.AND P5, PT, R4, UR6, !P0 ;  /* 0x0000000604007c0c */ /* 0x001fe2000c7a1270 */
[----:B------:R-:W0:Y:S01]  /*6060*/  LDCU UR6, c[0x0][0x39c] ;  /* 0x00007380ff0677ac */ /* 0x000e220008000800 */
[----:B------:R-:W-:Y:S01]  /*6070*/  VIADD R4, R0, 0x1d ;  /* 0x0000001d00047836 */ /* 0x000fe20000000000 */
[----:B------:R5:W-:Y:S01]  /*6080*/  @P3 STG.E.U8 desc[UR22][R180.64], R5 ;  /* 0x00000005b4003986 */ /* 0x000be2000c101116 */
[----:B---3--:R-:W-:-:S02]  /*6090*/  PRMT R7, R29, 0x9910, RZ ;  /* 0x000099101d077816 */ /* 0x008fc400000000ff */
[----:B------:R-:W-:Y:S01]  /*60a0*/  F2FP.SATFINITE.E4M3.F32.PACK_AB_MERGE_C R45, R45, R44, RZ ;  /* 0x0000002c2d2d723e */ /* 0x000fe200048070ff */
        /* <DEDUP_REMOVED lines=10> */
[----:B-----5:R-:W-:-:S02]  /*6150*/  PRMT R5, R31, 0x9910, RZ ;  /* 0x000099101f057816 */ /* 0x020fc400000000ff */
[----:B------:R-:W-:Y:S01]  /*6160*/  F2FP.SATFINITE.E4M3.F32.PACK_AB_MERGE_C R49, R49, R48, RZ ;  /* 0x000000303131723e */ /* 0x000fe200048070ff */
[----:B------:R-:W-:Y:S01]  /*6170*/  @P4 STG.E.U8 desc[UR22][R184.64], R31 ;  /* 0x0000001fb8004986 */ /* 0x000fe2000c101116 */
[----:B0-----:R-:W-:Y:S01]  /*6180*/  ISETP.LT.AND P2, PT, R4, UR6, !P0 ;  /* 0x0000000604007c0c */ /* 0x001fe2000c741270 */
[----:B------:R-:W-:Y:S01]  /*6190*/  VIADD R4, R0, 0x20 ;  /* 0x0000002000047836 */ /* 0x000fe20000000000 */
[----:B------:R-:W0:Y:S01]  /*61a0*/  LDCU UR6, c[0x0][0x39c] ;  /* 0x00007380ff0677ac */ /* 0x000e220008000800 */
[----:B------:R-:W-:Y:S02]  /*61b0*/  SHF.R.S32.HI R5, RZ, 0x8, R5 ;  /* 0x00000008ff057819 */ /* 0x000fe40000011405 */
[----:B------:R-:W-:Y:S02]  /*61c0*/  F2FP.SATFINITE.E4M3.F32.PACK_AB_MERGE_C R51, R51, R50, RZ ;  /* 0x000000323333723e */ /* 0x000fe400048070ff */
[----:B--2---:R-:W-:Y:S01]  /*61d0*/  ISETP.LT.AND P4, PT, R4, UR7, !P0 ;  /* 0x0000000704007c0c */ /* 0x004fe2000c781270 */
        /* <DEDUP_REMOVED lines=8> */
[C---:B------:R-:W-:Y:S01]  /*6260*/  VIADD R4, R0.reuse, 0x22 ;  /* 0x0000002200047836 */ /* 0x040fe20000000000 */
[----:B------:R-:W-:Y:S02]  /*6270*/  SHF.R.S32.HI R7, RZ, 0x8, R7 ;  /* 0x00000008ff077819 */ /* 0x000fe40000011407 */
[----:B------:R-:W-:Y:S01]  /*6280*/  F2FP.SATFINITE.E4M3.F32.PACK_AB_MERGE_C R55, R55, R54, RZ ;  /* 0x000000363737723e */ /* 0x000fe200048070ff */
[----:B-----5:R-:W-:Y:S01]  /*6290*/  VIADD R5, R0, 0x23 ;  /* 0x0000002300057836 */ /* 0x020fe20000000000 */
[----:B0-----:R-:W-:Y:S01]  /*62a0*/  ISETP.LT.AND P5, PT, R4, UR6, !P0 ;  /* 0x0000000604007c0c */ /* 0x001fe2000c7a1270 */
[----:B------:R0:W-:Y:S01]  /*62b0*/  @P3 STG.E.U8 desc[UR22][R188.64], R7 ;  /* 0x00000007bc003986 */ /* 0x0001e2000c101116 */
[C---:B------:R-:W-:Y:S01]  /*62c0*/  IADD3 R4, P3, PT, R192.reuse, R2, RZ ;  /* 0x00000002c0047210 */ /* 0x040fe20007f7e0ff */
[----:B------:R-:W3:Y:S01]  /*62d0*/  LDCU UR6, c[0x0][0x39c] ;  /* 0x00007380ff0677ac */ /* 0x000ee20008000800 */
[----:B------:R-:W-:Y:S01]  /*62e0*/  F2FP.SATFINITE.E4M3.F32.PACK_AB_MERGE_C R57, R57, R56, RZ ;  /* 0x000000383939723e */ /* 0x000fe200048070ff */
[----:B------:R-:W-:Y:S01]  /*62f0*/  @P6 STG.E.U8 desc[UR22][R186.64], R35 ;  /* 0x00000023ba006986 */ /* 0x000fe2000c101116 */
[----:B--2---:R-:W-:Y:S01]  /*6300*/  ISETP.LT.AND P6, PT, R5, UR7, !P0 ;  /* 0x0000000705007c0c */ /* 0x004fe2000c7c1270 */
[----:B------:R-:W2:Y:S01]  /*6310*/  LDCU UR7, c[0x0][0x39c] ;  /* 0x00007380ff0777ac */ /* 0x000ea20008000800 */
[C---:B------:R-:W-:Y:S01]  /*6320*/  LEA.HI.X.SX32 R5, R192.reuse, R3, 0x1, P3 ;  /* 0x00000003c0057211 */ /* 0x040fe200018f0eff */
[----:B------:R-:W-:Y:S01]  /*6330*/  VIADD R192, R192, UR5 ;  /* 0x00000005c0c07c36 */ /* 0x000fe20008000000 */
[----:B------:R-:W-:-:S02]  /*6340*/  F2FP.SATFINITE.E4M3.F32.PACK_AB_MERGE_C R59, R59, R58, RZ ;  /* 0x0000003a3b3b723e */ /* 0x000fc400048070ff */
[----:B-1----:R-:W-:Y:S01]  /*6350*/  ISETP.LT.AND P3, PT, R6, UR4, !P0 ;  /* 0x0000000406007c0c */ /* 0x002fe2000c761270 */
[----:B------:R1:W-:Y:S01]  /*6360*/  @P2 STG.E.U8 desc[UR22][R4.64], R11 ;  /* 0x0000000b04002986 */ /* 0x0003e2000c101116 */
[----:B------:R-:W5:Y:S01]  /*6370*/  LDCU UR4, c[0x0][0x39c] ;  /* 0x00007380ff0477ac */ /* 0x000f620008000800 */
[C---:B------:R-:W-:Y:S01]  /*6380*/  IADD3 R6, P2, PT, R192.reuse, R2, RZ ;  /* 0x00000002c0067210 */ /* 0x040fe20007f5e0ff */
[C---:B------:R-:W-:Y:S01]  /*6390*/  VIADD R10, R192.reuse, UR5 ;  /* 0x00000005c00a7c36 */ /* 0x040fe20008000000 */
[----:B------:R-:W-:Y:S02]  /*63a0*/  F2FP.SATFINITE.E4M3.F32.PACK_AB_MERGE_C R61, R61, R60, RZ ;  /* 0x0000003c3d3d723e */ /* 0x000fe400048070ff */
[-C--:B0-----:R-:W-:Y:S02]  /*63b0*/  LEA.HI.X.SX32 R7, R192, R3.reuse, 0x1, P2 ;  /* 0x00000003c0077211 */ /* 0x081fe400010f0eff */
[C---:B------:R-:W-:Y:S02]  /*63c0*/  IADD3 R8, P2, PT, R10.reuse, R2, RZ ;  /* 0x000000020a087210 */ /* 0x040fe40007f5e0ff */
[----:B------:R-:W-:Y:S01]  /*63d0*/  F2FP.SATFINITE.E4M3.F32.PACK_AB_MERGE_C R63, R63, R62, RZ ;  /* 0x0000003e3f3f723e */ /* 0x000fe200048070ff */
[----:B------:R0:W-:Y:S01]  /*63e0*/  @P4 STG.E.U8 desc[UR22][R6.64], R37 ;  /* 0x0000002506004986 */ /* 0x0001e2000c101116 */
[C---:B------:R-:W-:Y:S01]  /*63f0*/  LEA.HI.X.SX32 R9, R10.reuse, R3, 0x1, P2 ;  /* 0x000000030a097211 */ /* 0x040fe200010f0eff */
[----:B------:R-:W-:Y:S01]  /*6400*/  VIADD R10, R10, UR5 ;  /* 0x000000050a0a7c36 */ /* 0x000fe20008000000 */
[----:B-1----:R-:W-:Y:S01]  /*6410*/  SHF.R.S32.HI R11, RZ, 0x8, R12 ;  /* 0x00000008ff0b7819 */ /* 0x002fe2000001140c */
[C---:B------:R-:W-:Y:S01]  /*6420*/  VIADD R5, R0.reuse, 0x26 ;  /* 0x0000002600057836 */ /* 0x040fe20000000000 */
[----:B------:R-:W-:Y:S01]  /*6430*/  F2FP.SATFINITE.E4M3.F32.PACK_AB_MERGE_C R65, R65, R64, RZ ;  /* 0x000000404141723e */ /* 0x000fe200048070ff */
[----:B------:R-:W-:Y:S01]  /*6440*/  VIADD R12, R0, 0x27 ;  /* 0x00000027000c7836 */ /* 0x000fe20000000000 */
[----:B------:R-:W-:Y:S01]  /*6450*/  F2FP.SATFINITE.E4M3.F32.PACK_AB_MERGE_C R67, R67, R66, RZ ;  /* 0x000000424343723e */ /* 0x000fe200048070ff */
[----:B------:R1:W-:Y:S01]  /*6460*/  @P1 STG.E.U8 desc[UR22][R8.64], R11 ;  /* 0x0000000b08001986 */ /* 0x0003e2000c101116 */
[----:B------:R-:W-:-:S02]  /*6470*/  IADD3 R4, P1, PT, R10, R2, RZ ;  /* 0x000000020a047210 */ /* 0x000fc40007f3e0ff */
[----:B-----5:R-:W-:Y:S01]  /*6480*/  ISETP.LT.AND P2, PT, R13, UR4, !P0 ;  /* 0x000000040d007c0c */ /* 0x020fe2000c741270 */
[----:B------:R-:W5:Y:S01]  /*6490*/  LDCU UR4, c[0x0][0x39c] ;  /* 0x00007380ff0477ac */ /* 0x000f620008000800 */
[----:B---3--:R-:W-:Y:S02]  /*64a0*/  ISETP.LT.AND P4, PT, R5, UR6, !P0 ;  /* 0x0000000605007c0c */ /* 0x008fe4000c781270 */
[CC--:B------:R-:W-:Y:S01]  /*64b0*/  LEA.HI.X.SX32 R5, R10.reuse, R3.reuse, 0x1, P1 ;  /* 0x000000030a057211 */ /* 0x0c0fe200008f0eff */
[----:B------:R-:W-:Y:S01]  /*64c0*/  VIADD R10, R10, UR5 ;  /* 0x000000050a0a7c36 */ /* 0x000fe20008000000 */
[----:B------:R-:W-:Y:S01]  /*64d0*/  PRMT R13, R39, 0x9910, RZ ;  /* 0x00009910270d7816 */ /* 0x000fe200000000ff */
[----:B------:R-:W3:Y:S01]  /*64e0*/  LDCU UR6, c[0x0][0x39c] ;  /* 0x00007380ff0677ac */ /* 0x000ee20008000800 */
[----:B--2---:R-:W-:Y:S01]  /*64f0*/  ISETP.LT.AND P1, PT, R12, UR7, !P0 ;  /* 0x000000070c007c0c */ /* 0x004fe2000c721270 */
[----:B------:R2:W-:Y:S01]  /*6500*/  @P5 STG.E.U8 desc[UR22][R4.64], R39 ;  /* 0x0000002704005986 */ /* 0x0005e2000c101116 */
[CC--:B0-----:R-:W-:Y:S01]  /*6510*/  IADD3 R6, P5, PT, R10.reuse, R2.reuse, RZ ;  /* 0x000000020a067210 */ /* 0x0c1fe20007fbe0ff */
[C---:B-1----:R-:W-:Y:S01]  /*6520*/  VIADD R11, R10.reuse, UR5 ;  /* 0x000000050a0b7c36 */ /* 0x042fe20008000000 */
[----:B------:R-:W-:Y:S01]  /*6530*/  SHF.R.S32.HI R13, RZ, 0x8, R13 ;  /* 0x00000008ff0d7819 */ /* 0x000fe2000001140d */
[----:B------:R-:W0:Y:S01]  /*6540*/  LDCU UR7, c[0x0][0x39c] ;  /* 0x00007380ff0777ac */ /* 0x000e220008000800 */
[-C--:B------:R-:W-:Y:S01]  /*6550*/  LEA.HI.X.SX32 R7, R10, R3.reuse, 0x1, P5 ;  /* 0x000000030a077211 */ /* 0x080fe200028f0eff */
[C---:B------:R-:W-:Y:S01]  /*6560*/  VIADD R10, R0.reuse, 0x28 ;  /* 0x00000028000a7836 */ /* 0x040fe20000000000 */
[----:B------:R-:W-:Y:S01]  /*6570*/  IADD3 R8, P5, PT, R11, R2, RZ ;  /* 0x000000020b087210 */ /* 0x000fe20007fbe0ff */
[----:B------:R-:W-:Y:S01]  /*6580*/  VIADD R12, R0, 0x29 ;  /* 0x00000029000c7836 */ /* 0x000fe20000000000 */
[----:B------:R-:W-:Y:S01]  /*6590*/  F2FP.SATFINITE.E4M3.F32.PACK_AB_MERGE_C R69, R69, R68, RZ ;  /* 0x000000444545723e */ /* 0x000fe200048070ff */
[----:B------:R1:W-:Y:S01]  /*65a0*/  @P6 STG.E.U8 desc[UR22][R6.64], R13 ;  /* 0x0000000d06006986 */ /* 0x0003e2000c101116 */
[C---:B------:R-:W-:Y:S01]  /*65b0*/  LEA.HI.X.SX32 R9, R11.reuse, R3, 0x1, P5 ;  /* 0x000000030b097211 */ /* 0x040fe200028f0eff */
[----:B------:R-:W-:Y:S01]  /*65c0*/  VIADD R11, R11, UR5 ;  /* 0x000000050b0b7c36 */ /* 0x000fe20008000000 */
[----:B-----5:R-:W-:Y:S01]  /*65d0*/  ISETP.LT.AND P5, PT, R10, UR4, !P0 ;  /* 0x000000040a007c0c */ /* 0x020fe2000c7a1270 */
[----:B------:R-:W5:Y:S01]  /*65e0*/  LDCU UR4, c[0x0][0x39c] ;  /* 0x00007380ff0477ac */ /* 0x000f620008000800 */
[----:B------:R-:W-:Y:S01]  /*65f0*/  PRMT R10, R41, 0x9910, RZ ;  /* 0x00009910290a7816 */ /* 0x000fe200000000ff */
[----:B------:R0:W-:Y:S01]  /*6600*/  @P3 STG.E.U8 desc[UR22][R8.64], R41 ;  /* 0x0000002908003986 */ /* 0x0001e2000c101116 */
[----:B--2---:R-:W-:-:S02]  /*6610*/  IADD3 R4, P3, PT, R11, R2, RZ ;  /* 0x000000020b047210 */ /* 0x004fc40007f7e0ff */
[----:B------:R-:W-:Y:S02]  /*6620*/  F2FP.SATFINITE.E4M3.F32.PACK_AB_MERGE_C R71, R71, R70, RZ ;  /* 0x000000464747723e */ /* 0x000fe400048070ff */
[CC--:B------:R-:W-:Y:S01]  /*6630*/  LEA.HI.X.SX32 R5, R11.reuse, R3.reuse, 0x1, P3 ;  /* 0x000000030b057211 */ /* 0x0c0fe200018f0eff */
[----:B------:R-:W-:Y:S01]  /*6640*/  VIADD R11, R11, UR5 ;  /* 0x000000050b0b7c36 */ /* 0x000fe20008000000 */
[----:B-1----:R-:W-:Y:S02]  /*6650*/  SHF.R.S32.HI R13, RZ, 0x8, R10 ;  /* 0x00000008ff0d7819 */ /* 0x002fe4000001140a */
[----:B---3--:R-:W-:Y:S01]  /*6660*/  ISETP.LT.AND P3, PT, R12, UR6, !P0 ;  /* 0x000000060c007c0c */ /* 0x008fe2000c761270 */
[----:B------:R-:W1:Y:S01]  /*6670*/  LDCU UR6, c[0x0][0x39c] ;  /* 0x00007380ff0677ac */ /* 0x000e620008000800 */
[C---:B------:R-:W-:Y:S01]  /*6680*/  VIADD R10, R11.reuse, UR5 ;  /* 0x000000050b0a7c36 */ /* 0x040fe20008000000 */
[----:B------:R2:W-:Y:S01]  /*6690*/  @P2 STG.E.U8 desc[UR22][R4.64], R13 ;  /* 0x0000000d04002986 */ /* 0x0005e2000c101116 */
[----:B------:R-:W-:Y:S01]  /*66a0*/  IADD3 R6, P2, PT, R11, R2, RZ ;  /* 0x000000020b067210 */ /* 0x000fe20007f5e0ff */
[C---:B0-----:R-:W-:Y:S01]  /*66b0*/  VIADD R8, R0.reuse, 0x2a ;  /* 0x0000002a00087836 */ /* 0x041fe20000000000 */
[----:B------:R-:W-:Y:S01]  /*66c0*/  PRMT R12, R43, 0x9910, RZ ;  /* 0x000099102b0c7816 */ /* 0x000fe200000000ff */
[----:B------:R-:W-:Y:S01]  /*66d0*/  VIADD R9, R0, 0x2b ;  /* 0x0000002b00097836 */ /* 0x000fe20000000000 */
[----:B------:R-:W-:-:S02]  /*66e0*/  LEA.HI.X.SX32 R7, R11, R3, 0x1, P2 ;  /* 0x000000030b077211 */ /* 0x000fc400010f0eff */
[----:B-----5:R-:W-:Y:S01]  /*66f0*/  ISETP.LT.AND P2, PT, R8, UR4, !P0 ;  /* 0x0000000408007c0c */ /* 0x020fe2000c741270 */
[----:B------:R-:W-:Y:S01]  /*6700*/  IMAD.MOV.U32 R11, RZ, RZ, R12 ;  /* 0x000000ffff0b7224 */ /* 0x000fe200078e000c */
[C---:B------:R-:W-:Y:S01]  /*6710*/  IADD3 R8, P6, PT, R10.reuse, R2, RZ ;  /* 0x000000020a087210 */ /* 0x040fe20007fde0ff */
[----:B------:R0:W-:Y:S01]  /*6720*/  @P4 STG.E.U8 desc[UR22][R6.64], R43 ;  /* 0x0000002b06004986 */ /* 0x0001e2000c101116 */
[----:B------:R-:W-:Y:S01]  /*6730*/  ISETP.LT.AND P4, PT, R9, UR7, !P0 ;  /* 0x0000000709007c0c */ /* 0x000fe2000c781270 */
[----:B------:R-:W3:Y:S01]  /*6740*/  LDCU UR4, c[0x0][0x39c] ;  /* 0x00007380ff0477ac */ /* 0x000ee20008000800 */
[C---:B------:R-:W-:Y:S01]  /*6750*/  LEA.HI.X.SX32 R9, R10.reuse, R3, 0x1, P6 ;  /* 0x000000030a097211 */ /* 0x040fe200030f0eff */
[----:B------:R-:W-:Y:S01]  /*6760*/  VIADD R10, R10, UR5 ;  /* 0x000000050a0a7c36 */ /* 0x000fe20008000000 */
[----:B------:R-:W-:Y:S01]  /*6770*/  SHF.R.S32.HI R11, RZ, 0x8, R11 ;  /* 0x00000008ff0b7819 */ /* 0x000fe2000001140b */
[----:B--2---:R-:W-:Y:S01]  /*6780*/  VIADD R5, R0, 0x2c ;  /* 0x0000002c00057836 */ /* 0x004fe20000000000 */
[----:B------:R-:W2:Y:S01]  /*6790*/  LDCU UR7, c[0x0][0x39c] ;  /* 0x00007380ff0777ac */ /* 0x000ea20008000800 */
[----:B------:R-:W-:-:S02]  /*67a0*/  PRMT R13, R45, 0x9910, RZ ;  /* 0x000099102d0d7816 */ /* 0x000fc400000000ff */
[-C--:B------:R-:W-:Y:S01]  /*67b0*/  IADD3 R4, P6, PT, R10, R2.reuse, RZ ;  /* 0x000000020a047210 */ /* 0x080fe20007fde0ff */
[----:B------:R5:W-:Y:S01]  /*67c0*/  @P1 STG.E.U8 desc[UR22][R8.64], R11 ;  /* 0x0000000b08001986 */ /* 0x000be2000c101116 */
[----:B-1----:R-:W-:Y:S01]  /*67d0*/  ISETP.LT.AND P1, PT, R5, UR6, !P0 ;  /* 0x0000000605007c0c */ /* 0x002fe2000c721270 */
[----:B0-----:R-:W-:Y:S01]  /*67e0*/  VIADD R7, R0, 0x2d ;  /* 0x0000002d00077836 */ /* 0x001fe20000000000 */
[C---:B------:R-:W-:Y:S01]  /*67f0*/  LEA.HI.X.SX32 R5, R10.reuse, R3, 0x1, P6 ;  /* 0x000000030a057211 */ /* 0x040fe200030f0eff */
[----:B------:R-:W-:Y:S01]  /*6800*/  VIADD R10, R10, UR5 ;  /* 0x000000050a0a7c36 */ /* 0x000fe20008000000 */
[----:B------:R-:W0:Y:S01]  /*6810*/  LDCU UR6, c[0x0][0x39c] ;  /* 0x00007380ff0677ac */ /* 0x000e220008000800 */
[----:B------:R-:W-:Y:S02]  /*6820*/  SHF.R.S32.HI R13, RZ, 0x8, R13 ;  /* 0x00000008ff0d7819 */ /* 0x000fe4000001140d */
[----:B------:R1:W-:Y:S01]  /*6830*/  @P5 STG.E.U8 desc[UR22][R4.64], R45 ;  /* 0x0000002d04005986 */ /* 0x0003e2000c101116 */
[----:B------:R-:W-:-:S02]  /*6840*/  IADD3 R6, P6, PT, R10, R2, RZ ;  /* 0x000000020a067210 */ /* 0x000fc40007fde0ff */
[----:B---3--:R-:W-:Y:S01]  /*6850*/  ISETP.LT.AND P5, PT, R7, UR4, !P0 ;  /* 0x0000000407007c0c */ /* 0x008fe2000c7a1270 */
[C---:B-----5:R-:W-:Y:S01]  /*6860*/  VIADD R11, R10.reuse, UR5 ;  /* 0x000000050a0b7c36 */ /* 0x060fe20008000000 */
[-C--:B------:R-:W-:Y:S01]  /*6870*/  LEA.HI.X.SX32 R7, R10, R3.reuse, 0x1, P6 ;  /* 0x000000030a077211 */ /* 0x080fe200030f0eff */
[C---:B------:R-:W-:Y:S01]  /*6880*/  VIADD R9, R0.reuse, 0x2e ;  /* 0x0000002e00097836 */ /* 0x040fe20000000000 */
[----:B------:R-:W3:Y:S01]  /*6890*/  LDCU UR4, c[0x0][0x39c] ;  /* 0x00007380ff0477ac */ /* 0x000ee20008000800 */
[----:B------:R-:W-:Y:S01]  /*68a0*/  VIADD R10, R0, 0x2f ;  /* 0x0000002f000a7836 */ /* 0x000fe20000000000 */
[----:B------:R-:W-:Y:S01]  /*68b0*/  IADD3 R8, P6, PT, R11, R2, RZ ;  /* 0x000000020b087210 */ /* 0x000fe20007fde0ff */
[----:B------:R5:W-:Y:S01]  /*68c0*/  @P3 STG.E.U8 desc[UR22][R6.64], R13 ;  /* 0x0000000d06003986 */ /* 0x000be2000c101116 */
[----:B--2---:R-:W-:Y:S01]  /*68d0*/  ISETP.LT.AND P3, PT, R9, UR7, !P0 ;  /* 0x0000000709007c0c */ /* 0x004fe2000c761270 */
[----:B------:R-:W2:Y:S01]  /*68e0*/  LDCU UR7, c[0x0][0x39c] ;  /* 0x00007380ff0777ac */ /* 0x000ea20008000800 */
[C---:B------:R-:W-:Y:S01]  /*68f0*/  LEA.HI.X.SX32 R9, R11.reuse, R3, 0x1, P6 ;  /* 0x000000030b097211 */ /* 0x040fe200030f0eff */
[----:B------:R-:W-:Y:S01]  /*6900*/  VIADD R11, R11, UR5 ;  /* 0x000000050b0b7c36 */ /* 0x000fe20008000000 */
[----:B-1----:R-:W-:-:S02]  /*6910*/  PRMT R5, R47, 0x9910, RZ ;  /* 0x000099102f057816 */ /* 0x002fc400000000ff */
[----:B0-----:R-:W-:Y:S01]  /*6920*/  ISETP.LT.AND P6, PT, R10, UR6, !P0 ;  /* 0x000000060a007c0c */ /* 0x001fe2000c7c1270 */
[----:B------:R0:W-:Y:S01]  /*6930*/  @P2 STG.E.U8 desc[UR22][R8.64], R47 ;  /* 0x0000002f08002986 */ /* 0x0001e2000c101116 */
[CC--:B------:R-:W-:Y:S01]  /*6940*/  IADD3 R4, P2, PT, R11.reuse, R2.reuse, RZ ;  /* 0x000000020b047210 */ /* 0x0c0fe20007f5e0ff */
[C---:B------:R-:W-:Y:S01]  /*6950*/  VIADD R10, R11.reuse, UR5 ;  /* 0x000000050b0a7c36 */ /* 0x040fe20008000000 */
[----:B------:R-:W1:Y:S01]  /*6960*/  LDCU UR6, c[0x0][0x39c] ;  /* 0x00007380ff0677ac */ /* 0x000e620008000800 */
[----:B-----5:R-:W-:Y:S01]  /*6970*/  IMAD.MOV.U32 R13, RZ, RZ, R5 ;  /* 0x000000ffff0d7224 */ /* 0x020fe200078e0005 */
[----:B------:R-:W-:Y:S01]  /*6980*/  LEA.HI.X.SX32 R5, R11, R3, 0x1, P2 ;  /* 0x000000030b057211 */ /* 0x000fe200010f0eff */
[----:B------:R-:W-:Y:S01]  /*6990*/  VIADD R11, R0, 0x30 ;  /* 0x00000030000b7836 */ /* 0x000fe20000000000 */
[----:B------:R-:W-:Y:S02]  /*69a0*/  IADD3 R6, P2, PT, R10, R2, RZ ;  /* 0x000000020a067210 */ /* 0x000fe40007f5e0ff */
[----:B------:R-:W-:-:S02]  /*69b0*/  SHF.R.S32.HI R13, RZ, 0x8, R13 ;  /* 0x00000008ff0d7819 */ /* 0x000fc4000001140d */
[CC--:B------:R-:W-:Y:S01]  /*69c0*/  LEA.HI.X.SX32 R7, R10.reuse, R3.reuse, 0x1, P2 ;  /* 0x000000030a077211 */ /* 0x0c0fe200010f0eff */
[----:B------:R-:W-:Y:S01]  /*69d0*/  VIADD R10, R10, UR5 ;  /* 0x000000050a0a7c36 */ /* 0x000fe20008000000 */
[----:B------:R-:W-:Y:S01]  /*69e0*/  PRMT R12, R49, 0x9910, RZ ;  /* 0x00009910310c7816 */ /* 0x000fe200000000ff */
[----:B------:R5:W-:Y:S01]  /*69f0*/  @P4 STG.E.U8 desc[UR22][R4.64], R13 ;  /* 0x0000000d04004986 */ /* 0x000be2000c101116 */
[----:B---3--:R-:W-:Y:S01]  /*6a00*/  ISETP.LT.AND P4, PT, R11, UR4, !P0 ;  /* 0x000000040b007c0c */ /* 0x008fe2000c781270 */
[----:B------:R-:W3:Y:S01]  /*6a10*/  LDCU UR4, c[0x0][0x39c] ;  /* 0x00007380ff0477ac */ /* 0x000ee20008000800 */
[C---:B------:R-:W-:Y:S01]  /*6a20*/  VIADD R11, R10.reuse, UR5 ;  /* 0x000000050a0b7c36 */ /* 0x040fe20008000000 */
[----:B------:R2:W-:Y:S01]  /*6a30*/  @P1 STG.E.U8 desc[UR22][R6.64], R49 ;  /* 0x0000003106001986 */ /* 0x0005e2000c101116 */
[----:B0-----:R-:W-:Y:S02]  /*6a40*/  IADD3 R8, P1, PT, R10, R2, RZ ;  /* 0x000000020a087210 */ /* 0x001fe40007f3e0ff */
[----:B-1----:R-:W-:Y:S01]  /*6a50*/  ISETP.LT.AND P2, PT, R14, UR6, !P0 ;  /* 0x000000060e007c0c */ /* 0x002fe2000c741270 */
[----:B------:R-:W0:Y:S01]  /*6a60*/  LDCU UR6, c[0x0][0x39c] ;  /* 0x00007380ff0677ac */ /* 0x000e220008000800 */
[-C--:B------:R-:W-:Y:S01]  /*6a70*/  LEA.HI.X.SX32 R9, R10, R3.reuse, 0x1, P1 ;  /* 0x000000030a097211 */ /* 0x080fe200008f0eff */
[C---:B------:R-:W-:Y:S01]  /*6a80*/  VIADD R14, R0.reuse, 0x43 ;  /* 0x00000043000e7836 */ /* 0x040fe20000000000 */
[----:B------:R-:W-:Y:S01]  /*6a90*/  F2FP.SATFINITE.E4M3.F32.PACK_AB_MERGE_C R73, R73, R72, RZ ;  /* 0x000000484949723e */ /* 0x000fe200048070ff */
[C---:B-----5:R-:W-:Y:S01]  /*6aa0*/  VIADD R5, R0.reuse, 0x32 ;  /* 0x0000003200057836 */ /* 0x060fe20000000000 */
[----:B------:R-:W-:Y:S01]  /*6ab0*/  SHF.R.S32.HI R13, RZ, 0x8, R12 ;  /* 0x00000008ff0d7819 */ /* 0x000fe2000001140c */
[C---:B------:R-:W-:Y:S01]  /*6ac0*/  VIADD R12, R0.reuse, 0x36 ;  /* 0x00000036000c7836 */ /* 0x040fe20000000000 */
[----:B------:R-:W-:Y:S01]  /*6ad0*/  IADD3 R4, P1, PT, R11, R2, RZ ;  /* 0x000000020b047210 */ /* 0x000fe20007f3e0ff */
[----:B--2---:R-:W-:Y:S01]  /*6ae0*/  VIADD R6, R0, 0x33 ;  /* 0x0000003300067836 */ /* 0x004fe20000000000 */
[----:B------:R-:W-:Y:S01]  /*6af0*/  PRMT R7, R51, 0x9910, RZ ;  /* 0x0000991033077816 */ /* 0x000fe200000000ff */
[----:B------:R1:W-:Y:S01]  /*6b00*/  @P5 STG.E.U8 desc[UR22][R8.64], R13 ;  /* 0x0000000d08005986 */ /* 0x0003e2000c101116 */
[----:B------:R-:W-:Y:S01]  /*6b10*/  ISETP.LT.AND P5, PT, R5, UR7, !P0 ;  /* 0x0000000705007c0c */ /* 0x000fe2000c7a1270 */
[----:B------:R-:W2:Y:S01]  /*6b20*/  LDCU UR7, c[0x0][0x39c] ;  /* 0x00007380ff0777ac */ /* 0x000ea20008000800 */
[CC--:B------:R-:W-:Y:S01]  /*6b30*/  LEA.HI.X.SX32 R5, R11.reuse, R3.reuse, 0x1, P1 ;  /* 0x000000030b057211 */ /* 0x0c0fe200008f0eff */
[----:B------:R-:W-:Y:S01]  /*6b40*/  VIADD R11, R11, UR5 ;  /* 0x000000050b0b7c36 */ /* 0x000fe20008000000 */
[----:B---3--:R-:W-:Y:S01]  /*6b50*/  ISETP.LT.AND P1, PT, R6, UR4, !P0 ;  /* 0x0000000406007c0c */ /* 0x008fe2000c721270 */
[----:B------:R-:W3:Y:S01]  /*6b60*/  LDCU UR4, c[0x0][0x39c] ;  /* 0x00007380ff0477ac */ /* 0x000ee20008000800 */
[----:B------:R-:W-:Y:S01]  /*6b70*/  F2FP.SATFINITE.E4M3.F32.PACK_AB_MERGE_C R75, R75, R74, RZ ;  /* 0x0000004a4b4b723e */ /* 0x000fe200048070ff */
[----:B------:R5:W-:Y:S01]  /*6b80*/  @P3 STG.E.U8 desc[UR22][R4.64], R51 ;  /* 0x0000003304003986 */ /* 0x000be2000c101116 */
[C---:B------:R-:W-:Y:S01]  /*6b90*/  IADD3 R6, P3, PT, R11.reuse, R2, RZ ;  /* 0x000000020b067210 */ /* 0x040fe20007f7e0ff */
[----:B------:R-:W-:Y:S01]  /*6ba0*/  VIADD R10, R11, UR5 ;  /* 0x000000050b0a7c36 */ /* 0x000fe20008000000 */
[----:B------:R-:W-:Y:S01]  /*6bb0*/  F2FP.SATFINITE.E4M3.F32.PACK_AB_MERGE_C R77, R77, R76, RZ ;  /* 0x0000004c4d4d723e */ /* 0x000fe200048070ff */
[----:B-1----:R-:W-:Y:S01]  /*6bc0*/  IMAD.MOV.U32 R9, RZ, RZ, R7 ;  /* 0x000000ffff097224 */ /* 0x002fe200078e0007 */
[----:B------:R-:W-:-:S02]  /*6bd0*/  LEA.HI.X.SX32 R7, R11, R3, 0x1, P3 ;  /* 0x000000030b077211 */ /* 0x000fc400018f0eff */
[CC--:B------:R-:W-:Y:S02]  /*6be0*/  IADD3 R8, P3, PT, R10.reuse, R2.reuse, RZ ;  /* 0x000000020a087210 */ /* 0x0c0fe40007f7e0ff */
[----:B------:R-:W-:Y:S02]  /*6bf0*/  SHF.R.S32.HI R11, RZ, 0x8, R9 ;  /* 0x00000008ff0b7819 */ /* 0x000fe40000011409 */
[----:B------:R-:W-:Y:S01]  /*6c00*/  LEA.HI.X.SX32 R9, R10, R3, 0x1, P3 ;  /* 0x000000030a097211 */ /* 0x000fe200018f0eff */
[----:B-----5:R-:W-:Y:S01]  /*6c10*/  VIADD R4, R0, 0x34 ;  /* 0x0000003400047836 */ /* 0x020fe20000000000 */
[----:B------:R-:W-:Y:S01]  /*6c20*/  PRMT R13, R53, 0x9910, RZ ;  /* 0x00009910350d7816 */ /* 0x000fe200000000ff */
[----:B------:R-:W-:Y:S01]  /*6c30*/  VIADD R10, R10, UR5 ;  /* 0x000000050a0a7c36 */ /* 0x000fe20008000000 */
[----:B------:R1:W-:Y:S01]  /*6c40*/  @P6 STG.E.U8 desc[UR22][R6.64], R11 ;  /* 0x0000000b06006986 */ /* 0x0003e2000c101116 */
[----:B------:R-:W-:Y:S01]  /*6c50*/  VIADD R5, R0, 0x35 ;  /* 0x0000003500057836 */ /* 0x000fe20000000000 */
[----:B---3--:R-:W-:Y:S01]  /*6c60*/  ISETP.LT.AND P3, PT, R4, UR4, !P0 ;  /* 0x0000000404007c0c */ /* 0x008fe2000c761270 */
[----:B------:R-:W3:Y:S01]  /*6c70*/  LDCU UR4, c[0x0][0x39c] ;  /* 0x00007380ff0477ac */ /* 0x000ee20008000800 */
[----:B------:R5:W-:Y:S01]  /*6c80*/  @P4 STG.E.U8 desc[UR22][R8.64], R53 ;  /* 0x0000003508004986 */ /* 0x000be2000c101116 */
[----:B------:R-:W-:-:S02]  /*6c90*/  IADD3 R4, P4, PT, R10, R2, RZ ;  /* 0x000000020a047210 */ /* 0x000fc40007f9e0ff */
[----:B0-----:R-:W-:Y:S01]  /*6ca0*/  ISETP.LT.AND P6, PT, R5, UR6, !P0 ;  /* 0x0000000605007c0c */ /* 0x001fe2000c7c1270 */
[----:B------:R-:W0:Y:S01]  /*6cb0*/  LDCU UR6, c[0x0][0x39c] ;  /* 0x00007380ff0677ac */ /* 0x000e220008000800 */
[C---:B------:R-:W-:Y:S01]  /*6cc0*/  LEA.HI.X.SX32 R5, R10.reuse, R3, 0x1, P4 ;  /* 0x000000030a057211 */ /* 0x040fe200020f0eff */
[----:B------:R-:W-:Y:S01]  /*6cd0*/  VIADD R10, R10, UR5 ;  /* 0x000000050a0a7c36 */ /* 0x000fe20008000000 */
[----:B------:R-:W-:Y:S02]  /*6ce0*/  SHF.R.S32.HI R13, RZ, 0x8, R13 ;  /* 0x00000008ff0d7819 */ /* 0x000fe4000001140d */
[----:B--2---:R-:W-:Y:S01]  /*6cf0*/  ISETP.LT.AND P4, PT, R12, UR7, !P0 ;  /* 0x000000070c007c0c */ /* 0x004fe2000c781270 */
[C---:B-1----:R-:W-:Y:S01]  /*6d00*/  VIADD R11, R10.reuse, UR5 ;  /* 0x000000050a0b7c36 */ /* 0x042fe20008000000 */
[----:B------:R-:W1:Y:S01]  /*6d10*/  LDCU UR7, c[0x0][0x39c] ;  /* 0x00007380ff0777ac */ /* 0x000e620008000800 */
[----:B------:R2:W-:Y:S01]  /*6d20*/  @P2 STG.E.U8 desc[UR22][R4.64], R13 ;  /* 0x0000000d04002986 */ /* 0x0005e2000c101116 */
[----:B------:R-:W-:Y:S01]  /*6d30*/  IADD3 R6, P2, PT, R10, R2, RZ ;  /* 0x000000020a067210 */ /* 0x000fe20007f5e0ff */
[----:B------:R-:W-:Y:S01]  /*6d40*/  VIADD R12, R0, 0x37 ;  /* 0x00000037000c7836 */ /* 0x000fe20000000000 */
[----:B-----5:R-:W-:-:S02]  /*6d50*/  PRMT R9, R55, 0x9910, RZ ;  /* 0x0000991037097816 */ /* 0x020fc400000000ff */
[-C--:B------:R-:W-:Y:S02]  /*6d60*/  LEA.HI.X.SX32 R7, R10, R3.reuse, 0x1, P2 ;  /* 0x000000030a077211 */ /* 0x080fe400010f0eff */
[----:B------:R-:W-:Y:S01]  /*6d70*/  IADD3 R8, P2, PT, R11, R2, RZ ;  /* 0x000000020b087210 */ /* 0x000fe20007f5e0ff */
[----:B------:R-:W-:Y:S01]  /*6d80*/  IMAD.MOV.U32 R10, RZ, RZ, R9 ;  /* 0x000000ffff0a7224 */ /* 0x000fe200078e0009 */
[----:B------:R-:W-:Y:S01]  /*6d90*/  F2FP.SATFINITE.E4M3.F32.PACK_AB_MERGE_C R79, R79, R78, RZ ;  /* 0x0000004e4f4f723e */ /* 0x000fe200048070ff */
[----:B------:R5:W-:Y:S01]  /*6da0*/  @P5 STG.E.U8 desc[UR22][R6.64], R55 ;  /* 0x0000003706005986 */ /* 0x000be2000c101116 */
[CC--:B------:R-:W-:Y:S01]  /*6db0*/  LEA.HI.X.SX32 R9, R11.reuse, R3.reuse, 0x1, P2 ;  /* 0x000000030b097211 */ /* 0x0c0fe200010f0eff */
[----:B------:R-:W-:Y:S01]  /*6dc0*/  VIADD R11, R11, UR5 ;  /* 0x000000050b0b7c36 */ /* 0x000fe20008000000 */
[----:B--2---:R-:W-:Y:S01]  /*6dd0*/  SHF.R.S32.HI R13, RZ, 0x8, R10 ;  /* 0x00000008ff0d7819 */ /* 0x004fe2000001140a */
[----:B------:R-:W-:Y:S01]  /*6de0*/  VIADD R5, R0, 0x38 ;  /* 0x0000003800057836 */ /* 0x000fe20000000000 */
[----:B---3--:R-:W-:Y:S01]  /*6df0*/  ISETP.LT.AND P2, PT, R12, UR4, !P0 ;  /* 0x000000040c007c0c */ /* 0x008fe2000c741270 */
[C---:B------:R-:W-:Y:S01]  /*6e00*/  VIADD R10, R0.reuse, 0x39 ;  /* 0x00000039000a7836 */ /* 0x040fe20000000000 */
[----:B------:R-:W2:Y:S01]  /*6e10*/  LDCU UR4, c[0x0][0x39c] ;  /* 0x00007380ff0477ac */ /* 0x000ea20008000800 */
[----:B------:R3:W-:Y:S01]  /*6e20*/  @P1 STG.E.U8 desc[UR22][R8.64], R13 ;  /* 0x0000000d08001986 */ /* 0x0007e2000c101116 */
[----:B------:R-:W-:Y:S01]  /*6e30*/  IADD3 R4, P1, PT, R11, R2, RZ ;  /* 0x000000020b047210 */ /* 0x000fe20007f3e0ff */
[----:B------:R-:W-:Y:S01]  /*6e40*/  VIADD R12, R0, 0x3a ;  /* 0x0000003a000c7836 */ /* 0x000fe20000000000 */
[----:B0-----:R-:W-:Y:S01]  /*6e50*/  ISETP.LT.AND P5, PT, R5, UR6, !P0 ;  /* 0x0000000605007c0c */ /* 0x001fe2000c7a1270 */
[----:B------:R-:W0:Y:S01]  /*6e60*/  LDCU UR6, c[0x0][0x39c] ;  /* 0x00007380ff0677ac */ /* 0x000e220008000800 */
[C---:B------:R-:W-:Y:S01]  /*6e70*/  LEA.HI.X.SX32 R5, R11.reuse, R3, 0x1, P1 ;  /* 0x000000030b057211 */ /* 0x040fe200008f0eff */
[----:B------:R-:W-:Y:S01]  /*6e80*/  VIADD R11, R11, UR5 ;  /* 0x000000050b0b7c36 */ /* 0x000fe20008000000 */
[----:B-----5:R-:W-:-:S02]  /*6e90*/  PRMT R7, R57, 0x9910, RZ ;  /* 0x0000991039077816 */ /* 0x020fc400000000ff */
[----:B-1----:R-:W-:Y:S01]  /*6ea0*/  ISETP.LT.AND P1, PT, R10, UR7, !P0 ;  /* 0x000000070a007c0c */ /* 0x002fe2000c721270 */
[----:B------:R1:W-:Y:S01]  /*6eb0*/  @P3 STG.E.U8 desc[UR22][R4.64], R57 ;  /* 0x0000003904003986 */ /* 0x0003e2000c101116 */
[-C--:B------:R-:W-:Y:S01]  /*6ec0*/  IADD3 R6, P3, PT, R11, R2.reuse, RZ ;  /* 0x000000020b067210 */ /* 0x080fe20007f7e0ff */
[----:B---3--:R-:W-:Y:S01]  /*6ed0*/  IMAD.MOV.U32 R8, RZ, RZ, R7 ;  /* 0x000000ffff087224 */ /* 0x008fe200078e0007 */
[----:B------:R-:W-:Y:S01]  /*6ee0*/  PRMT R13, R59, 0x9910, RZ ;  /* 0x000099103b0d7816 */ /* 0x000fe200000000ff */
[C---:B------:R-:W-:Y:S01]  /*6ef0*/  VIADD R10, R11.reuse, UR5 ;  /* 0x000000050b0a7c36 */ /* 0x040fe20008000000 */
[----:B------:R-:W-:Y:S01]  /*6f00*/  LEA.HI.X.SX32 R7, R11, R3, 0x1, P3 ;  /* 0x000000030b077211 */ /* 0x000fe200018f0eff */
[----:B------:R-:W3:Y:S01]  /*6f10*/  LDCU UR7, c[0x0][0x39c] ;  /* 0x00007380ff0777ac */ /* 0x000ee20008000800 */
[----:B------:R-:W-:Y:S02]  /*6f20*/  SHF.R.S32.HI R11, RZ, 0x8, R8 ;  /* 0x00000008ff0b7819 */ /* 0x000fe40000011408 */
[----:B------:R-:W-:-:S02]  /*6f30*/  IADD3 R8, P3, PT, R10, R2, RZ ;  /* 0x000000020a087210 */ /* 0x000fc40007f7e0ff */
[----:B------:R-:W-:Y:S01]  /*6f40*/  SHF.R.S32.HI R13, RZ, 0x8, R13 ;  /* 0x00000008ff0d7819 */ /* 0x000fe2000001140d */
[----:B------:R5:W-:Y:S01]  /*6f50*/  @P6 STG.E.U8 desc[UR22][R6.64], R11 ;  /* 0x0000000b06006986 */ /* 0x000be2000c101116 */
[C---:B------:R-:W-:Y:S01]  /*6f60*/  LEA.HI.X.SX32 R9, R10.reuse, R3, 0x1, P3 ;  /* 0x000000030a097211 */ /* 0x040fe200018f0eff */
[----:B------:R-:W-:Y:S01]  /*6f70*/  VIADD R10, R10, UR5 ;  /* 0x000000050a0a7c36 */ /* 0x000fe20008000000 */
[----:B--2---:R-:W-:Y:S01]  /*6f80*/  ISETP.LT.AND P3, PT, R12, UR4, !P0 ;  /* 0x000000040c007c0c */ /* 0x004fe2000c761270 */
[----:B------:R-:W2:Y:S01]  /*6f90*/  LDCU UR4, c[0x0][0x39c] ;  /* 0x00007380ff0477ac */ /* 0x000ea20008000800 */
[----:B------:R-:W-:Y:S01]  /*6fa0*/  VIADD R12, R0, 0x3b ;  /* 0x0000003b000c7836 */ /* 0x000fe20000000000 */
[----:B------:R3:W-:Y:S01]  /*6fb0*/  @P4 STG.E.U8 desc[UR22][R8.64], R59 ;  /* 0x0000003b08004986 */ /* 0x0007e2000c101116 */
[----:B-1----:R-:W-:Y:S02]  /*6fc0*/  IADD3 R4, P4, PT, R10, R2, RZ ;  /* 0x000000020a047210 */ /* 0x002fe40007f9e0ff */
[----:B------:R-:W-:-:S02]  /*6fd0*/  F2FP.SATFINITE.E4M3.F32.PACK_AB_MERGE_C R81, R81, R80, RZ ;  /* 0x000000505151723e */ /* 0x000fc400048070ff */
[CC--:B------:R-:W-:Y:S01]  /*6fe0*/  LEA.HI.X.SX32 R5, R10.reuse, R3.reuse, 0x1, P4 ;  /* 0x000000030a057211 */ /* 0x0c0fe200020f0eff */
[----:B------:R-:W-:Y:S01]  /*6ff0*/  VIADD R10, R10, UR5 ;  /* 0x000000050a0a7c36 */ /* 0x000fe20008000000 */
[----:B0-----:R-:W-:Y:S01]  /*7000*/  ISETP.LT.AND P4, PT, R12, UR6, !P0 ;  /* 0x000000060c007c0c */ /* 0x001fe2000c781270 */
[----:B------:R-:W0:Y:S01]  /*7010*/  LDCU UR6, c[0x0][0x39c] ;  /* 0x00007380ff0677ac */ /* 0x000e220008000800 */
[----:B------:R-:W-:Y:S01]  /*7020*/  PRMT R12, R61, 0x9910, RZ ;  /* 0x000099103d0c7816 */ /* 0x000fe200000000ff */
[----:B------:R1:W-:Y:S01]  /*7030*/  @P2 STG.E.U8 desc[UR22][R4.64], R13 ;  /* 0x0000000d04002986 */ /* 0x0003e2000c101116 */
[----:B-----5:R-:W-:Y:S01]  /*7040*/  IADD3 R6, P2, PT, R10, R2, RZ ;  /* 0x000000020a067210 */ /* 0x020fe20007f5e0ff */
[----:B---3--:R-:W-:Y:S01]  /*7050*/  VIADD R8, R0, 0x3c ;  /* 0x0000003c00087836 */ /* 0x008fe20000000000 */
[----:B------:R-:W-:Y:S01]  /*7060*/  F2FP.SATFINITE.E4M3.F32.PACK_AB_MERGE_C R83, R83, R82, RZ ;  /* 0x000000525353723e */ /* 0x000fe200048070ff */
[C---:B------:R-:W-:Y:S01]  /*7070*/  VIADD R11, R10.reuse, UR5 ;  /* 0x000000050a0b7c36 */ /* 0x040fe20008000000 */
[-C--:B------:R-:W-:Y:S01]  /*7080*/  LEA.HI.X.SX32 R7, R10, R3.reuse, 0x1, P2 ;  /* 0x000000030a077211 */ /* 0x080fe200010f0eff */
[----:B------:R-:W-:Y:S01]  /*7090*/  VIADD R9, R0, 0x3d ;  /* 0x0000003d00097836 */ /* 0x000fe20000000000 */
[----:B--2---:R-:W-:Y:S01]  /*70a0*/  ISETP.LT.AND P2, PT, R8, UR4, !P0 ;  /* 0x0000000408007c0c */ /* 0x004fe2000c741270 */
[----:B------:R-:W-:Y:S01]  /*70b0*/  IMAD.MOV.U32 R10, RZ, RZ, R12 ;  /* 0x000000ffff0a7224 */ /* 0x000fe200078e000c */
[-C--:B------:R-:W-:Y:S01]  /*70c0*/  IADD3 R8, P6, PT, R11, R2.reuse, RZ ;  /* 0x000000020b087210 */ /* 0x080fe20007fde0ff */
[----:B------:R2:W-:Y:S01]  /*70d0*/  @P5 STG.E.U8 desc[UR22][R6.64], R61 ;  /* 0x0000003d06005986 */ /* 0x0005e2000c101116 */
[----:B------:R-:W-:Y:S01]  /*70e0*/  ISETP.LT.AND P5, PT, R9, UR7, !P0 ;  /* 0x0000000709007c0c */ /* 0x000fe2000c7a1270 */
[----:B------:R-:W3:Y:S01]  /*70f0*/  LDCU UR4, c[0x0][0x39c] ;  /* 0x00007380ff0477ac */ /* 0x000ee20008000800 */
[CC--:B------:R-:W-:Y:S01]  /*7100*/  LEA.HI.X.SX32 R9, R11.reuse, R3.reuse, 0x1, P6 ;  /* 0x000000030b097211 */ /* 0x0c0fe200030f0eff */
[----:B------:R-:W-:Y:S01]  /*7110*/  VIADD R11, R11, UR5 ;  /* 0x000000050b0b7c36 */ /* 0x000fe20008000000 */
[----:B-1----:R-:W-:Y:S01]  /*7120*/  SHF.R.S32.HI R13, RZ, 0x8, R10 ;  /* 0x00000008ff0d7819 */ /* 0x002fe2000001140a */
[C---:B------:R-:W-:Y:S01]  /*7130*/  VIADD R5, R0.reuse, 0x3e ;  /* 0x0000003e00057836 */ /* 0x040fe20000000000 */
[----:B------:R-:W1:Y:S01]  /*7140*/  LDCU UR7, c[0x0][0x39c] ;  /* 0x00007380ff0777ac */ /* 0x000e620008000800 */
[----:B------:R-:W-:Y:S01]  /*7150*/  PRMT R10, R63, 0x9910, RZ ;  /* 0x000099103f0a7816 */ /* 0x000fe200000000ff */
[C---:B------:R-:W-:Y:S01]  /*7160*/  VIADD R12, R0.reuse, 0x41 ;  /* 0x00000041000c7836 */ /* 0x040fe20000000000 */
[----:B------:R-:W-:Y:S01]  /*7170*/  IADD3 R4, P6, PT, R11, R2, RZ ;  /* 0x000000020b047210 */ /* 0x000fe20007fde0ff */
[----:B------:R5:W-:Y:S01]  /*7180*/  @P1 STG.E.U8 desc[UR22][R8.64], R13 ;  /* 0x0000000d08001986 */ /* 0x000be2000c101116 */
[----:B0-----:R-:W-:Y:S01]  /*7190*/  ISETP.LT.AND P1, PT, R5, UR6, !P0 ;  /* 0x0000000605007c0c */ /* 0x001fe2000c721270 */
[----:B--2---:R-:W-:Y:S01]  /*71a0*/  VIADD R7, R0, 0x3f ;  /* 0x0000003f00077836 */ /* 0x004fe20000000000 */
[C---:B------:R-:W-:Y:S01]  /*71b0*/  LEA.HI.X.SX32 R5, R11.reuse, R3, 0x1, P6 ;  /* 0x000000030b057211 */ /* 0x040fe200030f0eff */
[----:B------:R-:W-:Y:S01]  /*71c0*/  VIADD R11, R11, UR5 ;  /* 0x000000050b0b7c36 */ /* 0x000fe20008000000 */
[----:B------:R-:W0:Y:S01]  /*71d0*/  LDCU UR6, c[0x0][0x39c] ;  /* 0x00007380ff0677ac */ /* 0x000e220008000800 */
[----:B------:R-:W-:-:S02]  /*71e0*/  F2FP.SATFINITE.E4M3.F32.PACK_AB_MERGE_C R85, R85, R84, RZ ;  /* 0x000000545555723e */ /* 0x000fc400048070ff */
[----:B------:R2:W-:Y:S01]  /*71f0*/  @P3 STG.E.U8 desc[UR22][R4.64], R63 ;  /* 0x0000003f04003986 */ /* 0x0005e2000c101116 */
[-C--:B------:R-:W-:Y:S02]  /*7200*/  IADD3 R6, P6, PT, R11, R2.reuse, RZ ;  /* 0x000000020b067210 */ /* 0x080fe40007fde0ff */
[----:B---3--:R-:W-:Y:S01]  /*7210*/  ISETP.LT.AND P3, PT, R7, UR4, !P0 ;  /* 0x0000000407007c0c */ /* 0x008fe2000c761270 */
[----:B-----5:R-:W-:Y:S01]  /*7220*/  IMAD.MOV.U32 R8, RZ, RZ, R10 ;  /* 0x000000ffff087224 */ /* 0x020fe200078e000a */
[C---:B------:R-:W-:Y:S01]  /*7230*/  LEA.HI.X.SX32 R7, R11.reuse, R3, 0x1, P6 ;  /* 0x000000030b077211 */ /* 0x040fe200030f0eff */
[----:B------:R-:W-:Y:S01]  /*7240*/  VIADD R10, R11, UR5 ;  /* 0x000000050b0a7c36 */ /* 0x000fe20008000000 */
[----:B------:R-:W3:Y:S01]  /*7250*/  LDCU UR4, c[0x0][0x39c] ;  /* 0x00007380ff0477ac */ /* 0x000ee20008000800 */
[----:B------:R-:W-:Y:S01]  /*7260*/  VIADD R9, R0, 0x40 ;  /* 0x0000004000097836 */ /* 0x000fe20000000000 */
[----:B------:R-:W-:Y:S02]  /*7270*/  SHF.R.S32.HI R11, RZ, 0x8, R8 ;  /* 0x00000008ff0b7819 */ /* 0x000fe40000011408 */
[----:B------:R-:W-:-:S02]  /*7280*/  IADD3 R8, P6, PT, R10, R2, RZ ;  /* 0x000000020a087210 */ /* 0x000fc40007fde0ff */
[----:B------:R-:W-:Y:S01]  /*7290*/  PRMT R13, R65, 0x9910, RZ ;  /* 0x00009910410d7816 */ /* 0x000fe200000000ff */
[----:B------:R5:W-:Y:S01]  /*72a0*/  @P4 STG.E.U8 desc[UR22][R6.64], R11 ;  /* 0x0000000b06004986 */ /* 0x000be2000c101116 */
[----:B-1----:R-:W-:Y:S01]  /*72b0*/  ISETP.LT.AND P4, PT, R9, UR7, !P0 ;  /* 0x0000000709007c0c */ /* 0x002fe2000c781270 */
[----:B------:R-:W1:Y:S01]  /*72c0*/  LDCU UR7, c[0x0][0x39c] ;  /* 0x00007380ff0777ac */ /* 0x000e620008000800 */
[CC--:B------:R-:W-:Y:S01]  /*72d0*/  LEA.HI.X.SX32 R9, R10.reuse, R3.reuse, 0x1, P6 ;  /* 0x000000030a097211 */ /* 0x0c0fe200030f0eff */
[----:B------:R-:W-:Y:S01]  /*72e0*/  VIADD R10, R10, UR5 ;  /* 0x000000050a0a7c36 */ /* 0x000fe20008000000 */
[----:B------:R-:W-:Y:S02]  /*72f0*/  SHF.R.S32.HI R13, RZ, 0x8, R13 ;  /* 0x00000008ff0d7819 */ /* 0x000fe4000001140d */
[----:B0-----:R-:W-:Y:S01]  /*7300*/  ISETP.LT.AND P6, PT, R12, UR6, !P0 ;  /* 0x000000060c007c0c */ /* 0x001fe2000c7c1270 */
[----:B------:R0:W-:Y:S01]  /*7310*/  @P2 STG.E.U8 desc[UR22][R8.64], R65 ;  /* 0x0000004108002986 */ /* 0x0001e2000c101116 */
[C---:B--2---:R-:W-:Y:S01]  /*7320*/  IADD3 R4, P2, PT, R10.reuse, R2, RZ ;  /* 0x000000020a047210 */ /* 0x044fe20007f5e0ff */
[----:B------:R-:W2:Y:S01]  /*7330*/  LDCU UR6, c[0x0][0x39c] ;  /* 0x00007380ff0677ac */ /* 0x000ea20008000800 */
[----:B------:R-:W-:Y:S01]  /*7340*/  PRMT R12, R67, 0x9910, RZ ;  /* 0x00009910430c7816 */ /* 0x000fe200000000ff */
[C---:B-----5:R-:W-:Y:S01]  /*7350*/  VIADD R11, R10.reuse, UR5 ;  /* 0x000000050a0b7c36 */ /* 0x060fe20008000000 */
[----:B------:R-:W-:Y:S01]  /*7360*/  LEA.HI.X.SX32 R5, R10, R3, 0x1, P2 ;  /* 0x000000030a057211 */ /* 0x000fe200010f0eff */
[----:B------:R-:W-:Y:S01]  /*7370*/  VIADD R10, R0, 0x42 ;  /* 0x00000042000a7836 */ /* 0x000fe20000000000 */
[----:B------:R-:W-:-:S02]  /*7380*/  F2FP.SATFINITE.E4M3.F32.PACK_AB_MERGE_C R87, R87, R86, RZ ;  /* 0x000000565757723e */ /* 0x000fc400048070ff */
[C---:B------:R-:W-:Y:S01]  /*7390*/  IADD3 R6, P2, PT, R11.reuse, R2, RZ ;  /* 0x000000020b067210 */ /* 0x040fe20007f5e0ff */
[----:B------:R5:W-:Y:S01]  /*73a0*/  @P5 STG.E.U8 desc[UR22][R4.64], R13 ;  /* 0x0000000d04005986 */ /* 0x000be2000c101116 */
[----:B---3--:R-:W-:Y:S01]  /*73b0*/  ISETP.LT.AND P5, PT, R10, UR4, !P0 ;  /* 0x000000040a007c0c */ /* 0x008fe2000c7a1270 */
[----:B------:R-:W3:Y:S01]  /*73c0*/  LDCU UR4, c[0x0][0x39c] ;  /* 0x00007380ff0477ac */ /* 0x000ee20008000800 */
[CC--:B------:R-:W-:Y:S01]  /*73d0*/  LEA.HI.X.SX32 R7, R11.reuse, R3.reuse, 0x1, P2 ;  /* 0x000000030b077211 */ /* 0x0c0fe200010f0eff */
[----:B------:R-:W-:Y:S01]  /*73e0*/  VIADD R11, R11, UR5 ;  /* 0x000000050b0b7c36 */ /* 0x000fe20008000000 */
[----:B------:R-:W-:Y:S02]  /*73f0*/  F2FP.SATFINITE.E4M3.F32.PACK_AB_MERGE_C R89, R89, R88, RZ ;  /* 0x000000585959723e */ /* 0x000fe400048070ff */
[----:B------:R-:W-:Y:S01]  /*7400*/  F2FP.SATFINITE.E4M3.F32.PACK_AB_MERGE_C R91, R91, R90, RZ ;  /* 0x0000005a5b5b723e */ /* 0x000fe200048070ff */
[----:B------:R1:W-:Y:S01]  /*7410*/  @P1 STG.E.U8 desc[UR22][R6.64], R67 ;  /* 0x0000004306001986 */ /* 0x0003e2000c101116 */
[CC--:B0-----:R-:W-:Y:S01]  /*7420*/  IADD3 R8, P1, PT, R11.reuse, R2.reuse, RZ ;  /* 0x000000020b087210 */ /* 0x0c1fe20007f3e0ff */
[C---:B------:R-:W-:Y:S01]  /*7430*/  VIADD R10, R11.reuse, UR5 ;  /* 0x000000050b0a7c36 */ /* 0x040fe20008000000 */
[----:B--2---:R-:W-:Y:S01]  /*7440*/  ISETP.LT.AND P2, PT, R14, UR6, !P0 ;  /* 0x000000060e007c0c */ /* 0x004fe2000c741270 */
[C---:B-----5:R-:W-:Y:S01]  /*7450*/  VIADD R5, R0.reuse, 0x44 ;  /* 0x0000004400057836 */ /* 0x060fe20000000000 */
[-C--:B------:R-:W-:Y:S01]  /*7460*/  LEA.HI.X.SX32 R9, R11, R3.reuse, 0x1, P1 ;  /* 0x000000030b097211 */ /* 0x080fe200008f0eff */
[----:B------:R-:W0:Y:S01]  /*7470*/  LDCU UR6, c[0x0][0x39c] ;  /* 0x00007380ff0677ac */ /* 0x000e220008000800 */
[----:B------:R-:W-:Y:S01]  /*7480*/  SHF.R.S32.HI R11, RZ, 0x8, R12 ;  /* 0x00000008ff0b7819 */ /* 0x000fe2000001140c */
[----:B------:R-:W-:Y:S01]  /*7490*/  VIADD R12, R0, 0x48 ;  /* 0x00000048000c7836 */ /* 0x000fe20000000000 */
[-C--:B------:R-:W-:Y:S01]  /*74a0*/  IADD3 R4, P1, PT, R10, R2.reuse, RZ ;  /* 0x000000020a047210 */ /* 0x080fe20007f3e0ff */
[C---:B------:R-:W-:Y:S01]  /*74b0*/  VIADD R14, R0.reuse, 0x55 ;  /* 0x00000055000e7836 */ /* 0x040fe20000000000 */
[----:B------:R-:W-:Y:S01]  /*74c0*/  PRMT R13, R69, 0x9910, RZ ;  /* 0x00009910450d7816 */ /* 0x000fe200000000ff */
[----:B-1----:R-:W-:Y:S01]  /*74d0*/  VIADD R6, R0, 0x45 ;  /* 0x0000004500067836 */ /* 0x002fe20000000000 */
[----:B------:R1:W-:Y:S01]  /*74e0*/  @P3 STG.E.U8 desc[UR22][R8.64], R11 ;  /* 0x0000000b08003986 */ /* 0x0003e2000c101116 */
[----:B------:R-:W-:Y:S01]  /*74f0*/  ISETP.LT.AND P3, PT, R5, UR7, !P0 ;  /* 0x0000000705007c0c */ /* 0x000fe2000c761270 */
[----:B------:R-:W2:Y:S01]  /*7500*/  LDCU UR7, c[0x0][0x39c] ;  /* 0x00007380ff0777ac */ /* 0x000ea20008000800 */
[C---:B------:R-:W-:Y:S01]  /*7510*/  LEA.HI.X.SX32 R5, R10.reuse, R3, 0x1, P1 ;  /* 0x000000030a057211 */ /* 0x040fe200008f0eff */
[----:B------:R-:W-:Y:S01]  /*7520*/  VIADD R10, R10, UR5 ;  /* 0x000000050a0a7c36 */ /* 0x000fe20008000000 */
[----:B---3--:R-:W-:Y:S01]  /*7530*/  ISETP.LT.AND P1, PT, R6, UR4, !P0 ;  /* 0x0000000406007c0c */ /* 0x008fe2000c721270 */
[----:B------:R-:W3:Y:S01]  /*7540*/  LDCU UR4, c[0x0][0x39c] ;  /* 0x00007380ff0477ac */ /* 0x000ee20008000800 */
[----:B------:R-:W-:Y:S01]  /*7550*/  SHF.R.S32.HI R13, RZ, 0x8, R13 ;  /* 0x00000008ff0d7819 */ /* 0x000fe2000001140d */
[----:B------:R5:W-:Y:S01]  /*7560*/  @P4 STG.E.U8 desc[UR22][R4.64], R69 ;  /* 0x0000004504004986 */ /* 0x000be2000c101116 */
[----:B------:R-:W-:-:S02]  /*7570*/  IADD3 R6, P4, PT, R10, R2, RZ ;  /* 0x000000020a067210 */ /* 0x000fc40007f9e0ff */
[----:B------:R-:W-:Y:S01]  /*7580*/  F2FP.SATFINITE.E4M3.F32.PACK_AB_MERGE_C R93, R93, R92, RZ ;  /* 0x0000005c5d5d723e */ /* 0x000fe200048070ff */
[C---:B-1----:R-:W-:Y:S01]  /*7590*/  VIADD R11, R10.reuse, UR5 ;  /* 0x000000050a0b7c36 */ /* 0x042fe20008000000 */
[-C--:B------:R-:W-:Y:S02]  /*75a0*/  LEA.HI.X.SX32 R7, R10, R3.reuse, 0x1, P4 ;  /* 0x000000030a077211 */ /* 0x080fe400020f0eff */
[----:B------:R-:W-:Y:S02]  /*75b0*/  PRMT R10, R71, 0x9910, RZ ;  /* 0x00009910470a7816 */ /* 0x000fe400000000ff */
[----:B------:R-:W-:Y:S01]  /*75c0*/  IADD3 R8, P4, PT, R11, R2, RZ ;  /* 0x000000020b087210 */ /* 0x000fe20007f9e0ff */
[----:B------:R1:W-:Y:S01]  /*75d0*/  @P6 STG.E.U8 desc[UR22][R6.64], R13 ;  /* 0x0000000d06006986 */ /* 0x0003e2000c101116 */
[----:B------:R-:W-:Y:S01]  /*75e0*/  F2FP.SATFINITE.E4M3.F32.PACK_AB_MERGE_C R95, R95, R94, RZ ;  /* 0x0000005e5f5f723e */ /* 0x000fe200048070ff */
[C---:B-----5:R-:W-:Y:S01]  /*75f0*/  VIADD R4, R0.reuse, 0x46 ;  /* 0x0000004600047836 */ /* 0x060fe20000000000 */
[C---:B------:R-:W-:Y:S01]  /*7600*/  LEA.HI.X.SX32 R9, R11.reuse, R3, 0x1, P4 ;  /* 0x000000030b097211 */ /* 0x040fe200020f0eff */
[----:B------:R-:W-:Y:S01]  /*7610*/  VIADD R11, R11, UR5 ;  /* 0x000000050b0b7c36 */ /* 0x000fe20008000000 */
[----:B------:R-:W-:Y:S01]  /*7620*/  F2FP.SATFINITE.E4M3.F32.PACK_AB_MERGE_C R97, R97, R96, RZ ;  /* 0x000000606161723e */ /* 0x000fe200048070ff */
[----:B------:R-:W-:Y:S01]  /*7630*/  VIADD R5, R0, 0x47 ;  /* 0x0000004700057836 */ /* 0x000fe20000000000 */
[----:B---3--:R-:W-:Y:S01]  /*7640*/  ISETP.LT.AND P4, PT, R4, UR4, !P0 ;  /* 0x0000000404007c0c */ /* 0x008fe2000c781270 */
[----:B------:R3:W-:Y:S01]  /*7650*/  @P5 STG.E.U8 desc[UR22][R8.64], R71 ;  /* 0x0000004708005986 */ /* 0x0007e2000c101116 */
[----:B------:R-:W-:Y:S01]  /*7660*/  IADD3 R4, P5, PT, R11, R2, RZ ;  /* 0x000000020b047210 */ /* 0x000fe20007fbe0ff */
[----:B------:R-:W5:Y:S01]  /*7670*/  LDCU UR4, c[0x0][0x39c] ;  /* 0x00007380ff0477ac */ /* 0x000f620008000800 */
[----:B0-----:R-:W-:-:S02]  /*7680*/  ISETP.LT.AND P6, PT, R5, UR6, !P0 ;  /* 0x0000000605007c0c */ /* 0x001fc4000c7c1270 */
[CC--:B------:R-:W-:Y:S01]  /*7690*/  LEA.HI.X.SX32 R5, R11.reuse, R3.reuse, 0x1, P5 ;  /* 0x000000030b057211 */ /* 0x0c0fe200028f0eff */
[----:B------:R-:W-:Y:S01]  /*76a0*/  VIADD R11, R11, UR5 ;  /* 0x000000050b0b7c36 */ /* 0x000fe20008000000 */
[----:B-1----:R-:W-:Y:S01]  /*76b0*/  SHF.R.S32.HI R13, RZ, 0x8, R10 ;  /* 0x00000008ff0d7819 */ /* 0x002fe2000001140a */
[----:B------:R-:W0:Y:S01]  /*76c0*/  LDCU UR6, c[0x0][0x39c] ;  /* 0x00007380ff0677ac */ /* 0x000e220008000800 */
[----:B--2---:R-:W-:Y:S01]  /*76d0*/  ISETP.LT.AND P5, PT, R12, UR7, !P0 ;  /* 0x000000070c007c0c */ /* 0x004fe2000c7a1270 */
[----:B------:R-:W-:Y:S01]  /*76e0*/  VIADD R10, R11, UR5 ;  /* 0x000000050b0a7c36 */ /* 0x000fe20008000000 */
[----:B------:R-:W-:Y:S01]  /*76f0*/  F2FP.SATFINITE.E4M3.F32.PACK_AB_MERGE_C R99, R99, R98, RZ ;  /* 0x000000626363723e */ /* 0x000fe200048070ff */
[----:B------:R1:W-:Y:S01]  /*7700*/  @P2 STG.E.U8 desc[UR22][R4.64], R13 ;  /* 0x0000000d04002986 */ /* 0x0003e2000c101116 */
[----:B------:R-:W-:Y:S01]  /*7710*/  IADD3 R6, P2, PT, R11, R2, RZ ;  /* 0x000000020b067210 */ /* 0x000fe20007f5e0ff */
[----:B------:R-:W-:Y:S01]  /*7720*/  VIADD R12, R0, 0x49 ;  /* 0x00000049000c7836 */ /* 0x000fe20000000000 */
[----:B---3--:R-:W-:Y:S01]  /*7730*/  PRMT R9, R73, 0x9910, RZ ;  /* 0x0000991049097816 */ /* 0x008fe200000000ff */
[----:B------:R-:W2:Y:S01]  /*7740*/  LDCU UR7, c[0x0][0x39c] ;  /* 0x00007380ff0777ac */ /* 0x000ea20008000800 */
[----:B------:R-:W-:-:S02]  /*7750*/  LEA.HI.X.SX32 R7, R11, R3, 0x1, P2 ;  /* 0x000000030b077211 */ /* 0x000fc400010f0eff */
[C---:B------:R-:W-:Y:S01]  /*7760*/  IADD3 R8, P2, PT, R10.reuse, R2, RZ ;  /* 0x000000020a087210 */ /* 0x040fe20007f5e0ff */
[----:B------:R-:W-:Y:S01]  /*7770*/  IMAD.MOV.U32 R11, RZ, RZ, R9 ;  /* 0x000000ffff0b7224 */ /* 0x000fe200078e0009 */
[----:B------:R-:W-:Y:S01]  /*7780*/  F2FP.SATFINITE.E4M3.F32.PACK_AB_MERGE_C R101, R101, R100, RZ ;  /* 0x000000646565723e */ /* 0x000fe200048070ff */
[----:B------:R3:W-:Y:S01]  /*7790*/  @P3 STG.E.U8 desc[UR22][R6.64], R73 ;  /* 0x0000004906003986 */ /* 0x0007e2000c101116 */
[CC--:B------:R-:W-:Y:S01]  /*77a0*/  LEA.HI.X.SX32 R9, R10.reuse, R3.reuse, 0x1, P2 ;  /* 0x000000030a097211 */ /* 0x0c0fe200010f0eff */
[----:B------:R-:W-:Y:S01]  /*77b0*/  VIADD R10, R10, UR5 ;  /* 0x000000050a0a7c36 */ /* 0x000fe20008000000 */
[----:B------:R-:W-:Y:S01]  /*77c0*/  SHF.R.S32.HI R11, RZ, 0x8, R11 ;  /* 0x00000008ff0b7819 */ /* 0x000fe2000001140b */
[----:B-1----:R-:W-:Y:S01]  /*77d0*/  VIADD R5, R0, 0x4a ;  /* 0x0000004a00057836 */ /* 0x002fe20000000000 */
[----:B-----5:R-:W-:Y:S01]  /*77e0*/  ISETP.LT.AND P2, PT, R12, UR4, !P0 ;  /* 0x000000040c007c0c */ /* 0x020fe2000c741270 */
[----:B------:R-:W1:Y:S01]  /*77f0*/  LDCU UR4, c[0x0][0x39c] ;  /* 0x00007380ff0477ac */ /* 0x000e620008000800 */
[----:B------:R-:W-:Y:S01]  /*7800*/  PRMT R13, R75, 0x9910, RZ ;  /* 0x000099104b0d7816 */ /* 0x000fe200000000ff */
[----:B------:R5:W-:Y:S01]  /*7810*/  @P1 STG.E.U8 desc[UR22][R8.64], R11 ;  /* 0x0000000b08001986 */ /* 0x000be2000c101116 */
[----:B------:R-:W-:Y:S01]  /*7820*/  IADD3 R4, P1, PT, R10, R2, RZ ;  /* 0x000000020a047210 */ /* 0x000fe20007f3e0ff */
[----:B------:R-:W-:Y:S01]  /*7830*/  VIADD R12, R0, 0x4b ;  /* 0x0000004b000c7836 */ /* 0x000fe20000000000 */
[----:B0-----:R-:W-:Y:S01]  /*7840*/  ISETP.LT.AND P3, PT, R5, UR6, !P0 ;  /* 0x0000000605007c0c */ /* 0x001fe2000c761270 */
[----:B------:R-:W0:Y:S01]  /*7850*/  LDCU UR6, c[0x0][0x39c] ;  /* 0x00007380ff0677ac */ /* 0x000e220008000800 */
[C---:B------:R-:W-:Y:S01]  /*7860*/  LEA.HI.X.SX32 R5, R10.reuse, R3, 0x1, P1 ;  /* 0x000000030a057211 */ /* 0x040fe200008f0eff */
[----:B------:R-:W-:Y:S01]  /*7870*/  VIADD R10, R10, UR5 ;  /* 0x000000050a0a7c36 */ /* 0x000fe20008000000 */
[----:B------:R-:W-:-:S02]  /*7880*/  SHF.R.S32.HI R13, RZ, 0x8, R13 ;  /* 0x00000008ff0d7819 */ /* 0x000fc4000001140d */
[----:B--2---:R-:W-:Y:S01]  /*7890*/  ISETP.LT.AND P1, PT, R12, UR7, !P0 ;  /* 0x000000070c007c0c */ /* 0x004fe2000c721270 */
[----:B------:R2:W-:Y:S01]  /*78a0*/  @P4 STG.E.U8 desc[UR22][R4.64], R75 ;  /* 0x0000004b04004986 */ /* 0x0005e2000c101116 */
[CC--:B---3--:R-:W-:Y:S01]  /*78b0*/  IADD3 R6, P4, PT, R10.reuse, R2.reuse, RZ ;  /* 0x000000020a067210 */ /* 0x0c8fe20007f9e0ff */
[----:B-----5:R-:W-:Y:S01]  /*78c0*/  VIADD R11, R10, UR5 ;  /* 0x000000050a0b7c36 */ /* 0x020fe20008000000 */
[----:B------:R-:W3:Y:S01]  /*78d0*/  LDCU UR7, c[0x0][0x39c] ;  /* 0x00007380ff0777ac */ /* 0x000ee20008000800 */
[----:B------:R-:W-:Y:S01]  /*78e0*/  VIADD R12, R0, 0x4d ;  /* 0x0000004d000c7836 */ /* 0x000fe20000000000 */
[-C--:B------:R-:W-:Y:S01]  /*78f0*/  LEA.HI.X.SX32 R7, R10, R3.reuse, 0x1, P4 ;  /* 0x000000030a077211 */ /* 0x080fe200020f0eff */
[----:B------:R-:W-:Y:S01]  /*7900*/  VIADD R10, R0, 0x4c ;  /* 0x0000004c000a7836 */ /* 0x000fe20000000000 */
[----:B------:R-:W-:Y:S02]  /*7910*/  IADD3 R8, P4, PT, R11, R2, RZ ;  /* 0x000000020b087210 */ /* 0x000fe40007f9e0ff */
[----:B------:R-:W-:Y:S01]  /*7920*/  F2FP.SATFINITE.E4M3.F32.PACK_AB_MERGE_C R103, R103, R102, RZ ;  /* 0x000000666767723e */ /* 0x000fe200048070ff */
[----:B------:R5:W-:Y:S01]  /*7930*/  @P6 STG.E.U8 desc[UR22][R6.64], R13 ;  /* 0x0000000d06006986 */ /* 0x000be2000c101116 */
[C---:B------:R-:W-:Y:S01]  /*7940*/  LEA.HI.X.SX32 R9, R11.reuse, R3, 0x1, P4 ;  /* 0x000000030b097211 */ /* 0x040fe200020f0eff */
[----:B------:R-:W-:Y:S01]  /*7950*/  VIADD R11, R11, UR5 ;  /* 0x000000050b0b7c36 */ /* 0x000fe20008000000 */
[----:B-1----:R-:W-:Y:S01]  /*7960*/  ISETP.LT.AND P4, PT, R10, UR4, !P0 ;  /* 0x000000040a007c0c */ /* 0x002fe2000c781270 */
[----:B------:R-:W1:Y:S01]  /*7970*/  LDCU UR4, c[0x0][0x39c] ;  /* 0x00007380ff0477ac */ /* 0x000e620008000800 */
[----:B------:R-:W-:Y:S01]  /*7980*/  PRMT R10, R77, 0x9910, RZ ;  /* 0x000099104d0a7816 */ /* 0x000fe200000000ff */
[----:B------:R3:W-:Y:S01]  /*7990*/  @P5 STG.E.U8 desc[UR22][R8.64], R77 ;  /* 0x0000004d08005986 */ /* 0x0007e2000c101116 */
[----:B--2---:R-:W-:-:S02]  /*79a0*/  IADD3 R4, P5, PT, R11, R2, RZ ;  /* 0x000000020b047210 */ /* 0x004fc40007fbe0ff */
[----:B------:R-:W-:Y:S02]  /*79b0*/  F2FP.SATFINITE.E4M3.F32.PACK_AB_MERGE_C R105, R105, R104, RZ ;  /* 0x000000686969723e */ /* 0x000fe400048070ff */
[CC--:B------:R-:W-:Y:S01]  /*79c0*/  LEA.HI.X.SX32 R5, R11.reuse, R3.reuse, 0x1, P5 ;  /* 0x000000030b057211 */ /* 0x0c0fe200028f0eff */
[----:B------:R-:W-:Y:S01]  /*79d0*/  VIADD R11, R11, UR5 ;  /* 0x000000050b0b7c36 */ /* 0x000fe20008000000 */
[----:B-----5:R-:W-:Y:S02]  /*79e0*/  SHF.R.S32.HI R13, RZ, 0x8, R10 ;  /* 0x00000008ff0d7819 */ /* 0x020fe4000001140a */
[----:B0-----:R-:W-:Y:S01]  /*79f0*/  ISETP.LT.AND P5, PT, R12, UR6, !P0 ;  /* 0x000000060c007c0c */ /* 0x001fe2000c7a1270 */
[----:B------:R-:W0:Y:S01]  /*7a00*/  LDCU UR6, c[0x0][0x39c] ;  /* 0x00007380ff0677ac */ /* 0x000e220008000800 */
[C---:B------:R-:W-:Y:S01]  /*7a10*/  VIADD R10, R11.reuse, UR5 ;  /* 0x000000050b0a7c36 */ /* 0x040fe20008000000 */
[----:B------:R2:W-:Y:S01]  /*7a20*/  @P2 STG.E.U8 desc[UR22][R4.64], R13 ;  /* 0x0000000d04002986 */ /* 0x0005e2000c101116 */
[----:B------:R-:W-:Y:S01]  /*7a30*/  IADD3 R6, P2, PT, R11, R2, RZ ;  /* 0x000000020b067210 */ /* 0x000fe20007f5e0ff */
[C---:B---3--:R-:W-:Y:S01]  /*7a40*/  VIADD R8, R0.reuse, 0x4e ;  /* 0x0000004e00087836 */ /* 0x048fe20000000000 */
[----:B------:R-:W-:Y:S01]  /*7a50*/  PRMT R12, R79, 0x9910, RZ ;  /* 0x000099104f0c7816 */ /* 0x000fe200000000ff */
[----:B------:R-:W-:Y:S01]  /*7a60*/  VIADD R9, R0, 0x4f ;  /* 0x0000004f00097836 */ /* 0x000fe20000000000 */
[----:B------:R-:W-:-:S02]  /*7a70*/  LEA.HI.X.SX32 R7, R11, R3, 0x1, P2 ;  /* 0x000000030b077211 */ /* 0x000fc400010f0eff */
[----:B-1----:R-:W-:Y:S01]  /*7a80*/  ISETP.LT.AND P2, PT, R8, UR4, !P0 ;  /* 0x0000000408007c0c */ /* 0x002fe2000c741270 */
        /* <DEDUP_REMOVED lines=13> */
[----:B0-----:R-:W-:Y:S01]  /*7b60*/  ISETP.LT.AND P1, PT, R5, UR6, !P0 ;  /* 0x0000000605007c0c */ /* 0x001fe2000c721270 */
[----:B-1----:R-:W-:Y:S01]  /*7b70*/  VIADD R7, R0, 0x51 ;  /* 0x0000005100077836 */ /* 0x002fe20000000000 */
        /* <DEDUP_REMOVED lines=186> */
[----:B------:R-:W-:Y:S01]  /*8720*/  IADD3 R6, P2, PT, R11, R2, RZ ;  /* 0x000000020b067210 */ /* 0x000fe20007f5e0ff */
[----:B------:R5:W-:Y:S01]  /*8730*/  @P4 STG.E.U8 desc[UR22][R4.64], R13 ;  /* 0x0000000d04004986 */ /* 0x000be2000c101116 */
[----:B------:R-:W-:Y:S02]  /*8740*/  F2FP.SATFINITE.E4M3.F32.PACK_AB_MERGE_C R123, R123, R122, RZ ;  /* 0x0000007a7b7b723e */ /* 0x000fe400048070ff */
[CC--:B------:R-:W-:Y:S01]  /*8750*/  LEA.HI.X.SX32 R7, R11.reuse, R3.reuse, 0x1, P2 ;  /* 0x000000030b077211 */ /* 0x0c0fe200010f0eff */
[----:B------:R-:W-:Y:S01]  /*8760*/  VIADD R11, R11, UR5 ;  /* 0x000000050b0b7c36 */ /* 0x000fe20008000000 */
[----:B---3--:R-:W-:Y:S01]  /*8770*/  ISETP.LT.AND P2, PT, R10, UR4, !P0 ;  /* 0x000000040a007c0c */ /* 0x008fe2000c741270 */
[----:B------:R-:W3:Y:S01]  /*8780*/  LDCU UR4, c[0x0][0x39c] ;  /* 0x00007380ff0477ac */ /* 0x000ee20008000800 */
[----:B------:R-:W-:Y:S01]  /*8790*/  F2FP.SATFINITE.E4M3.F32.PACK_AB_MERGE_C R125, R125, R124, RZ ;  /* 0x0000007c7d7d723e */ /* 0x000fe200048070ff */
[----:B------:R1:W-:Y:S01]  /*87a0*/  @P1 STG.E.U8 desc[UR22][R6.64], R103 ;  /* 0x0000006706001986 */ /* 0x0003e2000c101116 */
[C---:B0-----:R-:W-:Y:S01]  /*87b0*/  IADD3 R8, P1, PT, R11.reuse, R2, RZ ;  /* 0x000000020b087210 */ /* 0x041fe20007f3e0ff */
[----:B------:R-:W-:Y:S01]  /*87c0*/  VIADD R10, R11, UR5 ;  /* 0x000000050b0a7c36 */ /* 0x000fe20008000000 */
[----:B------:R-:W-:Y:S01]  /*87d0*/  PRMT R17, R125, 0x9910, RZ ;  /* 0x000099107d117816 */ /* 0x000fe200000000ff */
[----:B-----5:R-:W-:Y:S01]  /*87e0*/  VIADD R5, R0, 0x68 ;  /* 0x0000006800057836 */ /* 0x020fe20000000000 */
[----:B------:R-:W-:-:S02]  /*87f0*/  LEA.HI.X.SX32 R9, R11, R3, 0x1, P1 ;  /* 0x000000030b097211 */ /* 0x000fc400008f0eff */
[----:B------:R-:W-:Y:S01]  /*8800*/  SHF.R.S32.HI R11, RZ, 0x8, R12 ;  /* 0x00000008ff0b7819 */ /* 0x000fe2000001140c */
[----:B------:R-:W-:Y:S01]  /*8810*/  VIADD R12, R0, 0x6c ;  /* 0x0000006c000c7836 */ /* 0x000fe20000000000 */
[-C--:B------:R-:W-:Y:S02]  /*8820*/  IADD3 R4, P4, PT, R10, R2.reuse, RZ ;  /* 0x000000020a047210 */ /* 0x080fe40007f9e0ff */
[----:B--2---:R-:W-:Y:S01]  /*8830*/  ISETP.LT.AND P1, PT, R14, UR6, !P0 ;  /* 0x000000060e007c0c */ /* 0x004fe2000c721270 */
[----:B-1----:R-:W-:Y:S01]  /*8840*/  VIADD R6, R0, 0x69 ;  /* 0x0000006900067836 */ /* 0x002fe20000000000 */
[----:B------:R0:W-:Y:S01]  /*8850*/  @P6 STG.E.U8 desc[UR22][R8.64], R11 ;  /* 0x0000000b08006986 */ /* 0x0001e2000c101116 */
[----:B------:R-:W-:Y:S01]  /*8860*/  ISETP.LT.AND P6, PT, R5, UR7, !P0 ;  /* 0x0000000705007c0c */ /* 0x000fe2000c7c1270 */
[----:B------:R-:W1:Y:S01]  /*8870*/  LDCU UR6, c[0x0][0x39c] ;  /* 0x00007380ff0677ac */ /* 0x000e620008000800 */
[CC--:B------:R-:W-:Y:S01]  /*8880*/  LEA.HI.X.SX32 R5, R10.reuse, R3.reuse, 0x1, P4 ;  /* 0x000000030a057211 */ /* 0x0c0fe200020f0eff */
[----:B------:R-:W-:Y:S01]  /*8890*/  VIADD R10, R10, UR5 ;  /* 0x000000050a0a7c36 */ /* 0x000fe20008000000 */
[----:B---3--:R-:W-:Y:S01]  /*88a0*/  ISETP.LT.AND P4, PT, R6, UR4, !P0 ;  /* 0x0000000406007c0c */ /* 0x008fe2000c781270 */
[----:B------:R-:W2:Y:S01]  /*88b0*/  LDCU UR4, c[0x0][0x39c] ;  /* 0x00007380ff0477ac */ /* 0x000ea20008000800 */
[----:B------:R-:W-:Y:S01]  /*88c0*/  PRMT R13, R105, 0x9910, RZ ;  /* 0x00009910690d7816 */ /* 0x000fe200000000ff */
[----:B------:R3:W-:Y:S01]  /*88d0*/  @P3 STG.E.U8 desc[UR22][R4.64], R105 ;  /* 0x0000006904003986 */ /* 0x0007e2000c101116 */
[C---:B------:R-:W-:Y:S01]  /*88e0*/  IADD3 R6, P3, PT, R10.reuse, R2, RZ ;  /* 0x000000020a067210 */ /* 0x040fe20007f7e0ff */
[----:B------:R-:W5:Y:S01]  /*88f0*/  LDCU UR7, c[0x0][0x39c] ;  /* 0x00007380ff0777ac */ /* 0x000f620008000800 */
[----:B------:R-:W-:Y:S01]  /*8900*/  SHF.R.S32.HI R13, RZ, 0x8, R13 ;  /* 0x00000008ff0d7819 */ /* 0x000fe2000001140d */
[C---:B0-----:R-:W-:Y:S01]  /*8910*/  VIADD R11, R10.reuse, UR5 ;  /* 0x000000050a0b7c36 */ /* 0x041fe20008000000 */
[----:B------:R-:W-:Y:S01]  /*8920*/  LEA.HI.X.SX32 R7, R10, R3, 0x1, P3 ;  /* 0x000000030a077211 */ /* 0x000fe200018f0eff */
[----:B------:R-:W-:Y:S01]  /*8930*/  VIADD R14, R0, 0x79 ;  /* 0x00000079000e7836 */ /* 0x000fe20000000000 */
[----:B------:R-:W-:-:S02]  /*8940*/  PRMT R10, R107, 0x9910, RZ ;  /* 0x000099106b0a7816 */ /* 0x000fc400000000ff */
[C---:B------:R-:W-:Y:S01]  /*8950*/  IADD3 R8, P3, PT, R11.reuse, R2, RZ ;  /* 0x000000020b087210 */ /* 0x040fe20007f7e0ff */
[----:B------:R0:W-:Y:S01]  /*8960*/  @P5 STG.E.U8 desc[UR22][R6.64], R13 ;  /* 0x0000000d06005986 */ /* 0x0001e2000c101116 */
[----:B------:R-:W-:Y:S01]  /*8970*/  SHF.R.S32.HI R17, RZ, 0x8, R17 ;  /* 0x00000008ff117819 */ /* 0x000fe20000011411 */
[C---:B---3--:R-:W-:Y:S01]  /*8980*/  VIADD R4, R0.reuse, 0x6a ;  /* 0x0000006a00047836 */ /* 0x048fe20000000000 */
[C---:B------:R-:W-:Y:S01]  /*8990*/  LEA.HI.X.SX32 R9, R11.reuse, R3, 0x1, P3 ;  /* 0x000000030b097211 */ /* 0x040fe200018f0eff */
[----:B------:R-:W-:Y:S01]  /*89a0*/  VIADD R11, R11, UR5 ;  /* 0x000000050b0b7c36 */ /* 0x000fe20008000000 */
[----:B------:R-:W-:Y:S01]  /*89b0*/  F2FP.SATFINITE.E4M3.F32.PACK_AB_MERGE_C R127, R127, R126, RZ ;  /* 0x0000007e7f7f723e */ /* 0x000fe200048070ff */
[----:B------:R-:W-:Y:S01]  /*89c0*/  VIADD R5, R0, 0x6b ;  /* 0x0000006b00057836 */ /* 0x000fe20000000000 */
[----:B--2---:R-:W-:Y:S01]  /*89d0*/  ISETP.LT.AND P3, PT, R4, UR4, !P0 ;  /* 0x0000000404007c0c */ /* 0x004fe2000c761270 */
[----:B------:R2:W-:Y:S01]  /*89e0*/  @P2 STG.E.U8 desc[UR22][R8.64], R107 ;  /* 0x0000006b08002986 */ /* 0x0005e2000c101116 */
[----:B------:R-:W-:Y:S01]  /*89f0*/  IADD3 R4, P2, PT, R11, R2, RZ ;  /* 0x000000020b047210 */ /* 0x000fe20007f5e0ff */
[----:B------:R-:W3:Y:S01]  /*8a00*/  LDCU UR4, c[0x0][0x39c] ;  /* 0x00007380ff0477ac */ /* 0x000ee20008000800 */
[----:B-1----:R-:W-:-:S02]  /*8a10*/  ISETP.LT.AND P5, PT, R5, UR6, !P0 ;  /* 0x0000000605007c0c */ /* 0x002fc4000c7a1270 */
[CC--:B------:R-:W-:Y:S01]  /*8a20*/  LEA.HI.X.SX32 R5, R11.reuse, R3.reuse, 0x1, P2 ;  /* 0x000000030b057211 */ /* 0x0c0fe200010f0eff */
[----:B------:R-:W-:Y:S01]  /*8a30*/  VIADD R11, R11, UR5 ;  /* 0x000000050b0b7c36 */ /* 0x000fe20008000000 */
[----:B0-----:R-:W-:Y:S01]  /*8a40*/  SHF.R.S32.HI R13, RZ, 0x8, R10 ;  /* 0x00000008ff0d7819 */ /* 0x001fe2000001140a */
[----:B------:R-:W0:Y:S01]  /*8a50*/  LDCU UR6, c[0x0][0x39c] ;  /* 0x00007380ff0677ac */ /* 0x000e220008000800 */
[----:B-----5:R-:W-:Y:S01]  /*8a60*/  ISETP.LT.AND P2, PT, R12, UR7, !P0 ;  /* 0x000000070c007c0c */ /* 0x020fe2000c741270 */
[----:B------:R-:W-:Y:S01]  /*8a70*/  VIADD R10, R11, UR5 ;  /* 0x000000050b0a7c36 */ /* 0x000fe20008000000 */
[----:B------:R-:W-:Y:S01]  /*8a80*/  F2FP.SATFINITE.E4M3.F32.PACK_AB_MERGE_C R129, R129, R128, RZ ;  /* 0x000000808181723e */ /* 0x000fe200048070ff */
[----:B------:R1:W-:Y:S01]  /*8a90*/  @P1 STG.E.U8 desc[UR22][R4.64], R13 ;  /* 0x0000000d04001986 */ /* 0x0003e2000c101116 */
[----:B------:R-:W-:Y:S01]  /*8aa0*/  IADD3 R6, P1, PT, R11, R2, RZ ;  /* 0x000000020b067210 */ /* 0x000fe20007f3e0ff */
[----:B------:R-:W-:Y:S01]  /*8ab0*/  VIADD R12, R0, 0x6d ;  /* 0x0000006d000c7836 */ /* 0x000fe20000000000 */
[----:B--2---:R-:W-:Y:S01]  /*8ac0*/  PRMT R9, R109, 0x9910, RZ ;  /* 0x000099106d097816 */ /* 0x004fe200000000ff */
        /* <DEDUP_REMOVED lines=10> */
[----:B---3--:R-:W-:Y:S01]  /*8b70*/  ISETP.LT.AND P1, PT, R12, UR4, !P0 ;  /* 0x000000040c007c0c */ /* 0x008fe2000c721270 */
        /* <DEDUP_REMOVED lines=12> */
[CC--:B-----5:R-:W-:Y:S01]  /*8c40*/  IADD3 R6, P3, PT, R10.reuse, R2.reuse, RZ ;  /* 0x000000020a067210 */ /* 0x0e0fe20007f7e0ff */
[----:B---3--:R-:W-:Y:S01]  /*8c50*/  VIADD R11, R10, UR5 ;  /* 0x000000050a0b7c36 */ /* 0x008fe20008000000 */
[----:B------:R-:W3:Y:S01]  /*8c60*/  LDCU UR7, c[0x0][0x39c] ;  /* 0x00007380ff0777ac */ /* 0x000ee20008000800 */
[----:B------:R-:W-:Y:S01]  /*8c70*/  VIADD R12, R0, 0x71 ;  /* 0x00000071000c7836 */ /* 0x000fe20000000000 */
[-C--:B------:R-:W-:Y:S01]  /*8c80*/  LEA.HI.X.SX32 R7, R10, R3.reuse, 0x1, P3 ;  /* 0x000000030a077211 */ /* 0x080fe200018f0eff */
[----:B------:R-:W-:Y:S01]  /*8c90*/  VIADD R10, R0, 0x70 ;  /* 0x00000070000a7836 */ /* 0x000fe20000000000 */
[-C--:B------:R-:W-:Y:S02]  /*8ca0*/  IADD3 R8, P3, PT, R11, R2.reuse, RZ ;  /* 0x000000020b087210 */ /* 0x080fe40007f7e0ff */
[----:B------:R-:W-:Y:S01]  /*8cb0*/  PRMT R19, R131, 0x9910, RZ ;  /* 0x0000991083137816 */ /* 0x000fe200000000ff */
        /* <DEDUP_REMOVED lines=8> */
[----:B------:R-:W-:Y:S02]  /*8d40*/  SHF.R.S32.HI R19, RZ, 0x8, R19 ;  /* 0x00000008ff137819 */ /* 0x000fe40000011413 */
[C---:B------:R-:W-:Y:S01]  /*8d50*/  LEA.HI.X.SX32 R5, R11.reuse, R3, 0x1, P2 ;  /* 0x000000030b057211 */ /* 0x040fe200010f0eff */
[----:B------:R-:W-:Y:S01]  /*8d60*/  VIADD R11, R11, UR5 ;  /* 0x000000050b0b7c36 */ /* 0x000fe20008000000 */
[----:B-----5:R-:W-:Y:S02]  /*8d70*/  SHF.R.S32.HI R13, RZ, 0x8, R10 ;  /* 0x00000008ff0d7819 */ /* 0x020fe4000001140a */
[----:B0-----:R-:W-:Y:S01]  /*8d80*/  ISETP.LT.AND P2, PT, R12, UR6, !P0 ;  /* 0x000000060c007c0c */ /* 0x001fe2000c741270 */
[----:B------:R-:W0:Y:S01]  /*8d90*/  LDCU UR6, c[0x0][0x39c] ;  /* 0x00007380ff0677ac */ /* 0x000e220008000800 */
[----:B------:R-:W-:Y:S01]  /*8da0*/  PRMT R12, R115, 0x9910, RZ ;  /* 0x00009910730c7816 */ /* 0x000fe200000000ff */
[----:B------:R2:W-:Y:S01]  /*8db0*/  @P1 STG.E.U8 desc[UR22][R4.64], R13 ;  /* 0x0000000d04001986 */ /* 0x0005e2000c101116 */
[----:B------:R-:W-:Y:S01]  /*8dc0*/  IADD3 R6, P1, PT, R11, R2, RZ ;  /* 0x000000020b067210 */ /* 0x000fe20007f3e0ff */
[----:B---3--:R-:W-:-:S02]  /*8dd0*/  VIADD R8, R0, 0x72 ;  /* 0x0000007200087836 */ /* 0x008fc40000000000 */
[C---:B------:R-:W-:Y:S01]  /*8de0*/  VIADD R10, R11.reuse, UR5 ;  /* 0x000000050b0a7c36 */ /* 0x040fe20008000000 */
[-C--:B------:R-:W-:Y:S01]  /*8df0*/  LEA.HI.X.SX32 R7, R11, R3.reuse, 0x1, P1 ;  /* 0x000000030b077211 */ /* 0x080fe200008f0eff */
[----:B------:R-:W-:Y:S01]  /*8e00*/  VIADD R9, R0, 0x73 ;  /* 0x0000007300097836 */ /* 0x000fe20000000000 */
[----:B-1----:R-:W-:Y:S01]  /*8e10*/  ISETP.LT.AND P1, PT, R8, UR4, !P0 ;  /* 0x0000000408007c0c */ /* 0x002fe2000c721270 */
[----:B------:R-:W-:Y:S01]  /*8e20*/  IMAD.MOV.U32 R11, RZ, RZ, R12 ;  /* 0x000000ffff0b7224 */ /* 0x000fe200078e000c */
[CC--:B------:R-:W-:Y:S01]  /*8e30*/  IADD3 R8, P5, PT, R10.reuse, R2.reuse, RZ ;  /* 0x000000020a087210 */ /* 0x0c0fe20007fbe0ff */
[----:B------:R1:W-:Y:S01]  /*8e40*/  @P6 STG.E.U8 desc[UR22][R6.64], R115 ;  /* 0x0000007306006986 */ /* 0x0003e2000c101116 */
[----:B------:R-:W-:Y:S01]  /*8e50*/  ISETP.LT.AND P6, PT, R9, UR7, !P0 ;  /* 0x0000000709007c0c */ /* 0x000fe2000c7c1270 */
[----:B------:R-:W3:Y:S01]  /*8e60*/  LDCU UR4, c[0x0][0x39c] ;  /* 0x00007380ff0477ac */ /* 0x000ee20008000800 */
[CC--:B------:R-:W-:Y:S01]  /*8e70*/  LEA.HI.X.SX32 R9, R10.reuse, R3.reuse, 0x1, P5 ;  /* 0x000000030a097211 */ /* 0x0c0fe200028f0eff */
[----:B------:R-:W-:Y:S01]  /*8e80*/  VIADD R10, R10, UR5 ;  /* 0x000000050a0a7c36 */ /* 0x000fe20008000000 */
[----:B------:R-:W-:Y:S01]  /*8e90*/  SHF.R.S32.HI R11, RZ, 0x8, R11 ;  /* 0x00000008ff0b7819 */ /* 0x000fe2000001140b */
[C---:B--2---:R-:W-:Y:S01]  /*8ea0*/  VIADD R5, R0.reuse, 0x74 ;  /* 0x0000007400057836 */ /* 0x044fe20000000000 */
[----:B------:R-:W2:Y:S01]  /*8eb0*/  LDCU UR7, c[0x0][0x39c] ;  /* 0x00007380ff0777ac */ /* 0x000ea20008000800 */
[----:B------:R-:W-:Y:S01]  /*8ec0*/  PRMT R13, R117, 0x9910, RZ ;  /* 0x00009910750d7816 */ /* 0x000fe200000000ff */
[----:B------:R-:W-:Y:S01]  /*8ed0*/  VIADD R12, R0, 0x78 ;  /* 0x00000078000c7836 */ /* 0x000fe20000000000 */
[----:B------:R5:W-:Y:S01]  /*8ee0*/  @P4 STG.E.U8 desc[UR22][R8.64], R11 ;  /* 0x0000000b08004986 */ /* 0x000be2000c101116 */
[----:B------:R-:W-:Y:S01]  /*8ef0*/  IADD3 R4, P4, PT, R10, R2, RZ ;  /* 0x000000020a047210 */ /* 0x000fe20007f9e0ff */
[----:B-1----:R-:W-:Y:S01]  /*8f00*/  VIADD R7, R0, 0x75 ;  /* 0x0000007500077836 */ /* 0x002fe20000000000 */
[----:B0-----:R-:W-:Y:S01]  /*8f10*/  ISETP.LT.AND P5, PT, R5, UR6, !P0 ;  /* 0x0000000605007c0c */ /* 0x001fe2000c7a1270 */
[----:B------:R-:W0:Y:S01]  /*8f20*/  LDCU UR6, c[0x0][0x39c] ;  /* 0x00007380ff0677ac */ /* 0x000e220008000800 */
[C---:B------:R-:W-:Y:S01]  /*8f30*/  LEA.HI.X.SX32 R5, R10.reuse, R3, 0x1, P4 ;  /* 0x000000030a057211 */ /* 0x040fe200020f0eff */
[----:B------:R-:W-:Y:S01]  /*8f40*/  VIADD R10, R10, UR5 ;  /* 0x000000050a0a7c36 */ /* 0x000fe20008000000 */
[----:B------:R-:W-:-:S03]  /*8f50*/  SHF.R.S32.HI R13, RZ, 0x8, R13 ;  /* 0x00000008ff0d7819 */ /* 0x000fc6000001140d */
[----:B------:R1:W-:Y:S01]  /*8f60*/  @P3 STG.E.U8 desc[UR22][R4.64], R117 ;  /* 0x0000007504003986 */ /* 0x0003e2000c101116 */
[CC--:B------:R-:W-:Y:S01]  /*8f70*/  IADD3 R6, P3, PT, R10.reuse, R2.reuse, RZ ;  /* 0x000000020a067210 */ /* 0x0c0fe20007f7e0ff */
[----:B-----5:R-:W-:Y:S01]  /*8f80*/  VIADD R11, R10, UR5 ;  /* 0x000000050a0b7c36 */ /* 0x020fe20008000000 */
[----:B---3--:R-:W-:Y:S01]  /*8f90*/  ISETP.LT.AND P4, PT, R7, UR4, !P0 ;  /* 0x0000000407007c0c */ /* 0x008fe2000c781270 */
[----:B------:R-:W-:Y:S01]  /*8fa0*/  VIADD R9, R0, 0x76 ;  /* 0x0000007600097836 */ /* 0x000fe20000000000 */
[-C--:B------:R-:W-:Y:S01]  /*8fb0*/  LEA.HI.X.SX32 R7, R10, R3.reuse, 0x1, P3 ;  /* 0x000000030a077211 */ /* 0x080fe200018f0eff */
[----:B------:R-:W-:Y:S01]  /*8fc0*/  VIADD R10, R0, 0x77 ;  /* 0x00000077000a7836 */ /* 0x000fe20000000000 */
[----:B------:R-:W-:Y:S01]  /*8fd0*/  IADD3 R8, P3, PT, R11, R2, RZ ;  /* 0x000000020b087210 */ /* 0x000fe20007f7e0ff */
[----:B------:R-:W3:Y:S02]  /*8fe0*/  LDCU UR4, c[0x0][0x39c] ;  /* 0x00007380ff0477ac */ /* 0x000ee40008000800 */
        /* <DEDUP_REMOVED lines=8> */
[C---:B------:R-:W-:Y:S01]  /*9070*/  IADD3 R4, P1, PT, R11.reuse, R2, RZ ;  /* 0x000000020b047210 */ /* 0x040fe20007f3e0ff */
[C---:B------:R-:W-:Y:S01]  /*9080*/  VIADD R10, R11.reuse, UR5 ;  /* 0x000000050b0a7c36 */ /* 0x040fe20008000000 */
[----:B------:R-:W1:Y:S01]  /*9090*/  LDCU UR6, c[0x0][0x39c] ;  /* 0x00007380ff0677ac */ /* 0x000e620008000800 */
[----:B-----5:R-:W-:Y:S01]  /*90a0*/  IMAD.MOV.U32 R6, RZ, RZ, R5 ;  /* 0x000000ffff067224 */ /* 0x020fe200078e0005 */
[----:B------:R-:W-:Y:S01]  /*90b0*/  LEA.HI.X.SX32 R5, R11, R3, 0x1, P1 ;  /* 0x000000030b057211 */ /* 0x000fe200008f0eff */
[----:B------:R-:W-:-:S03]  /*90c0*/  VIADD R13, R0, 0x7a ;  /* 0x0000007a000d7836 */ /* 0x000fc60000000000 */
[----:B------:R-:W-:Y:S02]  /*90d0*/  SHF.R.S32.HI R11, RZ, 0x8, R6 ;  /* 0x00000008ff0b7819 */ /* 0x000fe40000011406 */
[----:B------:R-:W-:-:S03]  /*90e0*/  IADD3 R6, P1, PT, R10, R2, RZ ;  /* 0x000000020a067210 */ /* 0x000fc60007f3e0ff */
[----:B------:R5:W-:Y:S01]  /*90f0*/  @P6 STG.E.U8 desc[UR22][R4.64], R11 ;  /* 0x0000000b04006986 */ /* 0x000be2000c101116 */
[CC--:B------:R-:W-:Y:S01]  /*9100*/  LEA.HI.X.SX32 R7, R10.reuse, R3.reuse, 0x1, P1 ;  /* 0x000000030a077211 */ /* 0x0c0fe200008f0eff */
[----:B------:R-:W-:Y:S01]  /*9110*/  VIADD R10, R10, UR5 ;  /* 0x000000050a0a7c36 */ /* 0x000fe20008000000 */
[----:B---3--:R-:W-:Y:S01]  /*9120*/  ISETP.LT.AND P1, PT, R12, UR4, !P0 ;  /* 0x000000040c007c0c */ /* 0x008fe2000c721270 */
[----:B------:R-:W3:Y:S01]  /*9130*/  LDCU UR4, c[0x0][0x39c] ;  /* 0x00007380ff0477ac */ /* 0x000ee20008000800 */
[----:B------:R-:W-:Y:S01]  /*9140*/  PRMT R12, R121, 0x9910, RZ ;  /* 0x00009910790c7816 */ /* 0x000fe200000000ff */
[----:B------:R4:W-:Y:S01]  /*9150*/  @P5 STG.E.U8 desc[UR22][R6.64], R121 ;  /* 0x0000007906005986 */ /* 0x0009e2000c101116 */
[----:B0-----:R-:W-:Y:S02]  /*9160*/  IADD3 R8, P5, PT, R10, R2, RZ ;  /* 0x000000020a087210 */ /* 0x001fe40007fbe0ff */
[----:B-1----:R-:W-:Y:S01]  /*9170*/  ISETP.LT.AND P6, PT, R14, UR6, !P0 ;  /* 0x000000060e007c0c */ /* 0x002fe2000c7c1270 */
[----:B------:R-:W0:Y:S01]  /*9180*/  LDCU UR6, c[0x0][0x39c] ;  /* 0x00007380ff0677ac */ /* 0x000e220008000800 */
[C---:B------:R-:W-:Y:S01]  /*9190*/  LEA.HI.X.SX32 R9, R10.reuse, R3, 0x1, P5 ;  /* 0x000000030a097211 */ /* 0x040fe200028f0eff */
[----:B------:R-:W-:Y:S01]  /*91a0*/  VIADD R10, R10, UR5 ;  /* 0x000000050a0a7c36 */ /* 0x000fe20008000000 */
[----:B-----5:R-:W-:Y:S01]  /*91b0*/  SHF.R.S32.HI R11, RZ, 0x8, R12 ;  /* 0x00000008ff0b7819 */ /* 0x020fe2000001140c */
[----:B------:R-:W-:Y:S01]  /*91c0*/  VIADD R12, R0, 0x7c ;  /* 0x0000007c000c7836 */ /* 0x000fe20000000000 */
[----:B--2---:R-:W-:-:S02]  /*91d0*/  ISETP.LT.AND P5, PT, R13, UR7, !P0 ;  /* 0x000000070d007c0c */ /* 0x004fc4000c7a1270 */
[----:B------:R-:W-:Y:S01]  /*91e0*/  PRMT R13, R123, 0x9910, RZ ;  /* 0x000099107b0d7816 */ /* 0x000fe200000000ff */
[----:B------:R1:W-:Y:S01]  /*91f0*/  @P4 STG.E.U8 desc[UR22][R8.64], R11 ;  /* 0x0000000b08004986 */ /* 0x0003e2000c101116 */
[-C--:B------:R-:W-:Y:S01]  /*9200*/  IADD3 R4, P4, PT, R10, R2.reuse, RZ ;  /* 0x000000020a047210 */ /* 0x080fe20007f9e0ff */
[----:B----4-:R-:W-:Y:S01]  /*9210*/  VIADD R6, R0, 0x7b ;  /* 0x0000007b00067836 */ /* 0x010fe20000000000 */
[----:B------:R-:W-:Y:S02]  /*9220*/  SHF.R.S32.HI R13, RZ, 0x8, R13 ;  /* 0x00000008ff0d7819 */ /* 0x000fe4000001140d */
[C---:B------:R-:W-:Y:S01]  /*9230*/  LEA.HI.X.SX32 R5, R10.reuse, R3, 0x1, P4 ;  /* 0x000000030a057211 */ /* 0x040fe200020f0eff */
[----:B------:R-:W-:Y:S01]  /*9240*/  VIADD R10, R10, UR5 ;  /* 0x000000050a0a7c36 */ /* 0x000fe20008000000 */
[----:B---3--:R-:W-:Y:S01]  /*9250*/  ISETP.LT.AND P4, PT, R6, UR4, !P0 ;  /* 0x0000000406007c0c */ /* 0x008fe2000c781270 */
[----:B------:R-:W2:Y:S02]  /*9260*/  LDCU UR4, c[0x0][0x39c] ;  /* 0x00007380ff0477ac */ /* 0x000ea40008000800 */
[----:B------:R3:W-:Y:S01]  /*9270*/  @P2 STG.E.U8 desc[UR22][R4.64], R123 ;  /* 0x0000007b04002986 */ /* 0x0007e2000c101116 */
[C---:B------:R-:W-:Y:S01]  /*9280*/  IADD3 R6, P2, PT, R10.reuse, R2, RZ ;  /* 0x000000020a067210 */ /* 0x040fe20007f5e0ff */
[----:B-1----:R-:W-:-:S03]  /*9290*/  VIADD R11, R10, UR5 ;  /* 0x000000050a0b7c36 */ /* 0x002fc60008000000 */
[-C--:B------:R-:W-:Y:S01]  /*92a0*/  LEA.HI.X.SX32 R7, R10, R3.reuse, 0x1, P2 ;  /* 0x000000030a077211 */ /* 0x080fe200010f0eff */
[C---:B------:R-:W-:Y:S01]  /*92b0*/  VIADD R10, R0.reuse, 0x7d ;  /* 0x0000007d000a7836 */ /* 0x040fe20000000000 */
[CC--:B------:R-:W-:Y:S01]  /*92c0*/  IADD3 R8, P2, PT, R11.reuse, R2.reuse, RZ ;  /* 0x000000020b087210 */ /* 0x0c0fe20007f5e0ff */
[----:B------:R-:W-:Y:S02]  /*92d0*/  VIADD R0, R0, 0x7f ;  /* 0x0000007f00007836 */ /* 0x000fe40000000000 */
[----:B------:R1:W-:Y:S01]  /*92e0*/  @P3 STG.E.U8 desc[UR22][R6.64], R13 ;  /* 0x0000000d06003986 */ /* 0x0003e2000c101116 */
[CC--:B------:R-:W-:Y:S01]  /*92f0*/  LEA.HI.X.SX32 R9, R11.reuse, R3.reuse, 0x1, P2 ;  /* 0x000000030b097211 */ /* 0x0c0fe200010f0eff */
[----:B------:R-:W-:Y:S01]  /*9300*/  VIADD R11, R11, UR5 ;  /* 0x000000050b0b7c36 */ /* 0x000fe20008000000 */
[----:B0-----:R-:W-:Y:S01]  /*9310*/  ISETP.LT.AND P3, PT, R12, UR6, !P0 ;  /* 0x000000060c007c0c */ /* 0x001fe2000c761270 */
[----:B------:R-:W0:Y:S02]  /*9320*/  LDCU UR6, c[0x0][0x39c] ;  /* 0x00007380ff0677ac */ /* 0x000e240008000800 */
[----:B------:R4:W-:Y:S01]  /*9330*/  @P1 STG.E.U8 desc[UR22][R8.64], R125 ;  /* 0x0000007d08001986 */ /* 0x0009e2000c101116 */
[----:B--2---:R-:W-:Y:S01]  /*9340*/  ISETP.LT.AND P2, PT, R10, UR4, !P0 ;  /* 0x000000040a007c0c */ /* 0x004fe2000c741270 */
[C---:B------:R-:W-:Y:S01]  /*9350*/  VIADD R10, R11.reuse, UR5 ;  /* 0x000000050b0a7c36 */ /* 0x040fe20008000000 */
[CC--:B---3--:R-:W-:Y:S01]  /*9360*/  IADD3 R4, P1, PT, R11.reuse, R2.reuse, RZ ;  /* 0x000000020b047210 */ /* 0x0c8fe20007f3e0ff */
[----:B------:R-:W2:Y:S03]  /*9370*/  LDCU UR4, c[0x0][0x39c] ;  /* 0x00007380ff0477ac */ /* 0x000ea60008000800 */
[----:B------:R-:W-:Y:S01]  /*9380*/  LEA.HI.X.SX32 R5, R11, R3, 0x1, P1 ;  /* 0x000000030b057211 */ /* 0x000fe200008f0eff */
[C---:B------:R-:W-:Y:S01]  /*9390*/  VIADD R11, R10.reuse, UR5 ;  /* 0x000000050a0b7c36 */ /* 0x040fe20008000000 */
[----:B-1----:R-:W-:-:S03]  /*93a0*/  IADD3 R6, P1, PT, R10, R2, RZ ;  /* 0x000000020a067210 */ /* 0x002fc60007f3e0ff */
[C---:B------:R-:W-:Y:S01]  /*93b0*/  VIADD R13, R11.reuse, UR5 ;  /* 0x000000050b0d7c36 */ /* 0x040fe20008000000 */
[----:B------:R1:W-:Y:S01]  /*93c0*/  @P6 STG.E.U8 desc[UR22][R4.64], R17 ;  /* 0x0000001104006986 */ /* 0x0003e2000c101116 */
[-C--:B----4-:R-:W-:Y:S02]  /*93d0*/  IADD3 R8, P6, PT, R11, R2.reuse, RZ ;  /* 0x000000020b087210 */ /* 0x090fe40007fde0ff */
[----:B------:R-:W-:Y:S01]  /*93e0*/  VIADD R14, R13, UR5 ;  /* 0x000000050d0e7c36 */ /* 0x000fe20008000000 */
[-C--:B------:R-:W-:Y:S02]  /*93f0*/  LEA.HI.X.SX32 R7, R10, R3.reuse, 0x1, P1 ;  /* 0x000000030a077211 */ /* 0x080fe400008f0eff */
[-C--:B------:R-:W-:Y:S01]  /*9400*/  LEA.HI.X.SX32 R9, R11, R3.reuse, 0x1, P6 ;  /* 0x000000030b097211 */ /* 0x080fe200030f0eff */
[C---:B------:R-:W-:Y:S01]  /*9410*/  VIADD R15, R14.reuse, UR5 ;  /* 0x000000050e0f7c36 */ /* 0x040fe20008000000 */
[-C--:B------:R-:W-:Y:S01]  /*9420*/  IADD3 R10, P1, PT, R13, R2.reuse, RZ ;  /* 0x000000020d0a7210 */ /* 0x080fe20007f3e0ff */
[----:B------:R3:W-:Y:S01]  /*9430*/  @P5 STG.E.U8 desc[UR22][R6.64], R127 ;  /* 0x0000007f06005986 */ /* 0x0007e2000c101116 */
[----:B------:R-:W-:Y:S01]  /*9440*/  IADD3 R12, P6, PT, R14, R2, RZ ;  /* 0x000000020e0c7210 */ /* 0x000fe20007fde0ff */
[----:B------:R-:W-:Y:S01]  /*9450*/  VIADD R16, R15, UR5 ;  /* 0x000000050f107c36 */ /* 0x000fe20008000000 */
[----:B------:R-:W-:-:S02]  /*9460*/  LEA.HI.X.SX32 R11, R13, R3, 0x1, P1 ;  /* 0x000000030d0b7211 */ /* 0x000fc400008f0eff */
[-C--:B------:R-:W-:Y:S02]  /*9470*/  LEA.HI.X.SX32 R13, R14, R3.reuse, 0x1, P6 ;  /* 0x000000030e0d7211 */ /* 0x080fe400030f0eff */
[-C--:B-1----:R-:W-:Y:S02]  /*9480*/  IADD3 R4, P6, PT, R16, R2.reuse, RZ ;  /* 0x0000000210047210 */ /* 0x082fe40007fde0ff */
[----:B--2---:R-:W-:Y:S02]  /*9490*/  ISETP.LT.AND P1, PT, R18, UR4, !P0 ;  /* 0x0000000412007c0c */ /* 0x004fe4000c721270 */
[----:B------:R-:W-:Y:S02]  /*94a0*/  LEA.HI.X.SX32 R5, R16, R3, 0x1, P6 ;  /* 0x0000000310057211 */ /* 0x000fe400030f0eff */
[----:B0-----:R-:W-:Y:S02]  /*94b0*/  ISETP.LT.AND P0, PT, R0, UR6, !P0 ;  /* 0x0000000600007c0c */ /* 0x001fe4000c701270 */
[----:B------:R-:W-:-:S02]  /*94c0*/  IADD3 R2, P6, PT, R15, R2, RZ ;  /* 0x000000020f027210 */ /* 0x000fc40007fde0ff */
[----:B------:R-:W-:Y:S02]  /*94d0*/  PRMT R0, R127, 0x9910, RZ ;  /* 0x000099107f007816 */ /* 0x000fe400000000ff */
[----:B------:R-:W-:Y:S02]  /*94e0*/  PRMT R17, R129, 0x9910, RZ ;  /* 0x0000991081117816 */ /* 0x000fe400000000ff */
[----:B------:R-:W-:Y:S02]  /*94f0*/  LEA.HI.X.SX32 R3, R15, R3, 0x1, P6 ;  /* 0x000000030f037211 */ /* 0x000fe400030f0eff */
[----:B------:R-:W-:Y:S02]  /*9500*/  SHF.R.S32.HI R15, RZ, 0x8, R0 ;  /* 0x00000008ff0f7819 */ /* 0x000fe40000011400 */
[----:B------:R-:W-:-:S03]  /*9510*/  SHF.R.S32.HI R17, RZ, 0x8, R17 ;  /* 0x00000008ff117819 */ /* 0x000fc60000011411 */
[----:B------:R3:W-:Y:S04]  /*9520*/  @P4 STG.E.U8 desc[UR22][R8.64], R15 ;  /* 0x0000000f08004986 */ /* 0x0007e8000c101116 */
[----:B------:R3:W-:Y:S04]  /*9530*/  @P3 STG.E.U8 desc[UR22][R10.64], R129 ;  /* 0x000000810a003986 */ /* 0x0007e8000c101116 */
[----:B------:R3:W-:Y:S04]  /*9540*/  @P2 STG.E.U8 desc[UR22][R12.64], R17 ;  /* 0x000000110c002986 */ /* 0x0007e8000c101116 */
[----:B------:R3:W-:Y:S04]  /*9550*/  @P1 STG.E.U8 desc[UR22][R2.64], R131 ;  /* 0x0000008302001986 */ /* 0x0007e8000c101116 */
[----:B------:R3:W-:Y:S01]  /*9560*/  @P0 STG.E.U8 desc[UR22][R4.64], R19 ;  /* 0x0000001304000986 */ /* 0x0007e2000c101116 */
[----:B------:R-:W-:Y:S06]  /*9570*/  BAR.SYNC.DEFER_BLOCKING 0x0 ;  /* 0x0000000000007b1d */ /* 0x000fec0000010000 */
[----:B------:R-:W-:Y:S05]  /*9580*/  BRA.U UP0, `(.L_x_13) ;  /* 0x0000000100a07547 */ /* 0x000fea000b800000 */
[----:B------:R-:W0:Y:S01]  /*9590*/  S2UR UR5, SR_CgaCtaId ;  /* 0x00000000000579c3 */ /* 0x000e220000008800 */
[----:B------:R-:W-:Y:S01]  /*95a0*/  NOP ;  /* 0x0000000000007918 */ /* 0x000fe20000000000 */
[----:B------:R-:W-:Y:S01]  /*95b0*/  UMOV UR4, 0x50 ;  /* 0x0000005000047882 */ /* 0x000fe20000000000 */
[----:B------:R-:W-:Y:S02]  /*95c0*/  IMAD.U32 R0, RZ, RZ, UR10 ;  /* 0x0000000aff007e24 */ /* 0x000fe4000f8e00ff */
[----:B---3--:R-:W-:Y:S02]  /*95d0*/  IMAD.MOV.U32 R3, RZ, RZ, 0xff ;  /* 0x000000ffff037424 */ /* 0x008fe400078e00ff */
[----:B------:R-:W-:Y:S01]  /*95e0*/  IMAD.MOV.U32 R7, RZ, RZ, 0x1 ;  /* 0x00000001ff077424 */ /* 0x000fe200078e00ff */
[----:B------:R-:W-:-:S04]  /*95f0*/  LOP3.LUT R0, R0, 0xffff, RZ, 0xc0, !PT ;  /* 0x0000ffff00007812 */ /* 0x000fc800078ec0ff */
[----:B------:R-:W-:-:S05]  /*9600*/  SHF.R.U32.HI R0, RZ, 0x5, R0 ;  /* 0x00000005ff007819 */ /* 0x000fca0000011600 */
[----:B------:R-:W-:Y:S01]  /*9610*/  VIADD R2, R0, 0x10 ;  /* 0x0000001000027836 */ /* 0x000fe20000000000 */
[----:B------:R-:W-:Y:S01]  /*9620*/  SHF.L.U32 R0, R3, R0, RZ ;  /* 0x0000000003007219 */ /* 0x000fe200000006ff */
[----:B0-----:R-:W-:-:S03]  /*9630*/  ULEA UR6, UR5, UR4, 0x18 ;  /* 0x0000000405067291 */ /* 0x001fc6000f8ec0ff */
[----:B------:R-:W-:-:S04]  /*9640*/  SHF.L.U32 R3, R7, R2, RZ ;  /* 0x0000000207037219 */ /* 0x000fc800000006ff */
[----:B------:R-:W-:Y:S02]  /*9650*/  LOP3.LUT R0, R3, R0, RZ, 0xfc, !PT ;  /* 0x0000000003007212 */ /* 0x000fe400078efcff */
[----:B------:R-:W0:Y:S02]  /*9660*/  LDS R5, [UR6] ;  /* 0x00000006ff057984 */ /* 0x000e240008000800 */
[C---:B------:R-:W-:Y:S02]  /*9670*/  LOP3.LUT R2, R0.reuse, 0xffff, RZ, 0xc0, !PT ;  /* 0x0000ffff00027812 */ /* 0x040fe400078ec0ff */
[----:B0-----:R-:W-:-:S04]  /*9680*/  LOP3.LUT R3, R0, 0xffff, R5, 0x80, !PT ;  /* 0x0000ffff00037812 */ /* 0x001fc800078e8005 */
[----:B------:R-:W-:-:S13]  /*9690*/  ISETP.NE.AND P0, PT, R3, R2, PT ;  /* 0x000000020300720c */ /* 0x000fda0003f05270 */
[----:B------:R-:W-:Y:S05]  /*96a0*/  @P0 BRA `(.L_x_14) ;  /* 0x0000000000500947 */ /* 0x000fea0003800000 */
[----:B------:R-:W-:Y:S02]  /*96b0*/  SHF.R.U32.HI R5, RZ, 0x10, R5 ;  /* 0x00000010ff057819 */ /* 0x000fe40000011605 */
[----:B------:R-:W-:-:S04]  /*96c0*/  SHF.R.U32.HI R2, RZ, 0x10, R0 ;  /* 0x00000010ff027819 */ /* 0x000fc80000011600 */
[----:B------:R-:W-:-:S04]  /*96d0*/  LOP3.LUT R5, R5, R2, RZ, 0xc0, !PT ;  /* 0x0000000205057212 */ /* 0x000fc800078ec0ff */
[----:B------:R-:W-:-:S13]  /*96e0*/  ISETP.NE.AND P0, PT, R5, R2, PT ;  /* 0x000000020500720c */ /* 0x000fda0003f05270 */
[----:B------:R-:W-:Y:S05]  /*96f0*/  @P0 BRA `(.L_x_15) ;  /* 0x0000000000300947 */ /* 0x000fea0003800000 */
[----:B------:R-:W-:Y:S01]  /*9700*/  R2UR UR4, R0 ;  /* 0x00000000000472ca */ /* 0x000fe200000e0000 */
[----:B------:R-:W-:Y:S01]  /*9710*/  VOTEU.ANY UR5, UPT, PT ;  /* 0x0000000000057886 */ /* 0x000fe200038e0100 */
[----:B------:R-:W0:Y:S01]  /*9720*/  S2R R0, SR_LANEID ;  /* 0x0000000000007919 */ /* 0x000e220000000000 */
[----:B------:R-:W-:-:S10]  /*9730*/  UFLO.U32 UR5, UR5 ;  /* 0x00000005000572bd */ /* 0x000fd400080e0000 */
[----:B------:R-:W-:-:S06]  /*9740*/  ULOP3.LUT UR4, URZ, UR4, URZ, 0x33, !UPT ;  /* 0x00000004ff047292 */ /* 0x000fcc000f8e33ff */
[----:B------:R-:W-:-:S04]  /*9750*/  IMAD.U32 R2, RZ, RZ, UR4 ;  /* 0x00000004ff027e24 */ /* 0x000fc8000f8e00ff */
[----:B------:R-:W1:Y:S02]  /*9760*/  REDUX UR7, R2 ;  /* 0x00000000020773c4 */ /* 0x000e640000000000 */
[----:B------:R2:W-:Y:S01]  /*9770*/  UTCATOMSWS.AND URZ, UR4 ;  /* 0x0000000400ff79e3 */ /* 0x0005e20008000000 */
[----:B0-----:R-:W-:Y:S01]  /*9780*/  ISETP.EQ.U32.AND P0, PT, R0, UR5, PT ;  /* 0x0000000500007c0c */ /* 0x001fe2000bf02070 */
[----:B-1----:R-:W-:-:S12]  /*9790*/  IMAD.U32 R0, RZ, RZ, UR7 ;  /* 0x00000007ff007e24 */ /* 0x002fd8000f8e00ff */
[----:B------:R2:W-:Y:S01]  /*97a0*/  @P0 ATOMS.AND RZ, [UR6], R0 ;  /* 0x00000000ffff098c */ /* 0x0005e2000a800006 */
[----:B------:R-:W-:Y:S05]  /*97b0*/  BRA `(.L_x_13) ;  /* 0x0000000000147947 */ /* 0x000fea0003800000 */
.L_x_15:
[----:B------:R-:W-:-:S07]  /*97c0*/  MOV R2, 0x97e0 ;  /* 0x000097e000027802 */ /* 0x000fce0000000f00 */
[----:B------:R-:W-:Y:S05]  /*97d0*/  CALL.REL.NOINC `($__internal_0_$__cuda_sm10x_tcgen05_guardrail_trap_col_being_dealloced_not_returned_by_alloc) ;  /* 0x00000000002c7944 */ /* 0x000fea0003c00000 */
[----:B------:R-:W-:Y:S05]  /*97e0*/  BRA `(.L_x_13) ;  /* 0x0000000000087947 */ /* 0x000fea0003800000 */
.L_x_14:
[----:B------:R-:W-:-:S07]  /*97f0*/  MOV R2, 0x9810 ;  /* 0x0000981000027802 */ /* 0x000fce0000000f00 */
[----:B------:R-:W-:Y:S05]  /*9800*/  CALL.REL.NOINC `($__internal_2_$__cuda_sm10x_tcgen05_guardrail_trap_unallocated_columns_being_dealloced) ;  /* 0x0000000000387944 */ /* 0x000fea0003c00000 */
.L_x_13:
[----:B------:R-:W-:Y:S01]  /*9810*/  NOP ;  /* 0x0000000000007918 */ /* 0x000fe20000000000 */
[----:B--2---:R-:W-:Y:S05]  /*9820*/  EXIT ;  /* 0x000000000000794d */ /* 0x004fea0003800000 */
.L_x_8:
[----:B------:R-:W0:Y:S02]  /*9830*/  SYNCS.PHASECHK.TRANS64.TRYWAIT P5, [UR13], R10 ;  /* 0x0000000aff0075a7 */ /* 0x000e2400080a110d */
[----:B0-----:R-:W-:Y:S05]  /*9840*/  @!P5 BRA `(.L_x_8) ;  /* 0xfffffffc00f8d947 */ /* 0x001fea000383ffff */
[----:B------:R-:W-:Y:S05]  /*9850*/  BRA `(.L_x_16) ;  /* 0xffffffa000e87947 */ /* 0x000fea000383ffff */
.L_x_12:
[----:B------:R-:W1:Y:S02]  /*9860*/  SYNCS.PHASECHK.TRANS64.TRYWAIT P0, [UR13], R3 ;  /* 0x00000003ff0075a7 */ /* 0x000e64000800110d */
[----:B-1----:R-:W-:Y:S05]  /*9870*/  @!P0 BRA `(.L_x_12) ;  /* 0xfffffffc00f88947 */ /* 0x002fea000383ffff */
[----:B------:R-:W-:Y:S05]  /*9880*/  BRA `(.L_x_11) ;  /* 0xffffffb8000c7947 */ /* 0x000fea000383ffff */
        .weak           $__internal_0_$__cuda_sm10x_tcgen05_guardrail_trap_col_being_dealloced_not_returned_by_alloc
        .type           $__internal_0_$__cuda_sm10x_tcgen05_guardrail_trap_col_being_dealloced_not_returned_by_alloc,@function
        .size           $__internal_0_$__cuda_sm10x_tcgen05_guardrail_trap_col_being_dealloced_not_returned_by_alloc,($__internal_1_$__cuda_sm10x_tcgen05_guardrail_trap_phase_invalid_during_alloc - $__internal_0_$__cuda_sm10x_tcgen05_guardrail_trap_col_being_dealloced_not_returned_by_alloc)
$__internal_0_$__cuda_sm10x_tcgen05_guardrail_trap_col_being_dealloced_not_returned_by_alloc:
[----:B------:R-:W-:Y:S05]  /*9890*/  BPT.TRAP 0x1 ;  /* 0x000000040000795c */ /* 0x000fea0000300000 */
[----:B------:R-:W-:-:S04]  /*98a0*/  IMAD.MOV.U32 R3, RZ, RZ, 0x0 ;  /* 0x00000000ff037424 */ /* 0x000fc800078e00ff */
[----:B------:R-:W-:Y:S05]  /*98b0*/  RET.REL.NODEC R2 `(matmul_kernel) ;  /* 0xffffff6402d07950 */ /* 0x000fea0003c3ffff */
        .weak           $__internal_1_$__cuda_sm10x_tcgen05_guardrail_trap_phase_invalid_during_alloc
        .type           $__internal_1_$__cuda_sm10x_tcgen05_guardrail_trap_phase_invalid_during_alloc,@function
        .size           $__internal_1_$__cuda_sm10x_tcgen05_guardrail_trap_phase_invalid_during_alloc,($__internal_2_$__cuda_sm10x_tcgen05_guardrail_trap_unallocated_columns_being_dealloced - $__internal_1_$__cuda_sm10x_tcgen05_guardrail_trap_phase_invalid_during_alloc)
$__internal_1_$__cuda_sm10x_tcgen05_guardrail_trap_phase_invalid_during_alloc:
[----:B------:R-:W-:Y:S05]  /*98c0*/  BPT.TRAP 0x1 ;  /* 0x000000040000795c */ /* 0x000fea0000300000 */
[----:B------:R-:W-:-:S04]  /*98d0*/  IMAD.MOV.U32 R3, RZ, RZ, 0x0 ;  /* 0x00000000ff037424 */ /* 0x000fc800078e00ff */
[----:B------:R-:W-:Y:S05]  /*98e0*/  RET.REL.NODEC R2 `(matmul_kernel) ;  /* 0xffffff6402c47950 */ /* 0x000fea0003c3ffff */
        .weak           $__internal_2_$__cuda_sm10x_tcgen05_guardrail_trap_unallocated_columns_being_dealloced
        .type           $__internal_2_$__cuda_sm10x_tcgen05_guardrail_trap_unallocated_columns_being_dealloced,@function
        .size           $__internal_2_$__cuda_sm10x_tcgen05_guardrail_trap_unallocated_columns_being_dealloced,(.L_x_20 - $__internal_2_$__cuda_sm10x_tcgen05_guardrail_trap_unallocated_columns_being_dealloced)
$__internal_2_$__cuda_sm10x_tcgen05_guardrail_trap_unallocated_columns_being_dealloced:
[----:B------:R-:W-:Y:S05]  /*98f0*/  BPT.TRAP 0x1 ;  /* 0x000000040000795c */ /* 0x000fea0000300000 */
[----:B------:R-:W-:-:S04]  /*9900*/  IMAD.MOV.U32 R3, RZ, RZ, 0x0 ;  /* 0x00000000ff037424 */ /* 0x000fc800078e00ff */
[----:B------:R-:W-:Y:S05]  /*9910*/  RET.REL.NODEC R2 `(matmul_kernel) ;  /* 0xffffff6402b87950 */ /* 0x000fea0003c3ffff */
.L_x_17:
[----:B------:R-:W-:-:S00]  /*9920*/  BRA `(.L_x_17) ;  /* 0xfffffffc00fc7947 */ /* 0x000fc0000383ffff */
[----:B------:R-:W-:-:S00]  /*9930*/  NOP ;  /* 0x0000000000007918 */ /* 0x000fc00000000000 */
        /* <DEDUP_REMOVED lines=12> */
.L_x_20:


//--------------------- .nv.shared.matmul_kernel  --------------------------
	.section	.nv.shared.matmul_kernel,"aw",@nobits
	.sectionflags	@""
	.align	16
	.zero		1024


//--------------------- .nv.shared.reserved.0     --------------------------
	.section	.nv.shared.reserved.0,"aw",@nobits
	.align	8
	.weak		__nv_reservedSMEM_offset_0_alias
	.size		__nv_reservedSMEM_offset_0_alias, 0, 64
	.other		__nv_reservedSMEM_offset_0_alias,@"STO_CUDA_RESERVED_SHARED STV_DEFAULT"
__nv_reservedSMEM_offset_0_alias:
	.zero		0
.nv.shared.reserved.0:
	.zero		64
	.weak		__nv_reservedSMEM_allocation_phase
	.type		__nv_reservedSMEM_allocation_phase,@object
	.size		__nv_reservedSMEM_allocation_phase,(.L_0 - __nv_reservedSMEM_allocation_phase)
__nv_reservedSMEM_allocation_phase:
	.zero		1
.L_0:
	.zero		7
	.weak		__nv_reservedSMEM_devtool_atexit_pc
	.type		__nv_reservedSMEM_devtool_atexit_pc,@object
	.size		__nv_reservedSMEM_devtool_atexit_pc,(__nv_reservedSMEM_allocation_mask - __nv_reservedSMEM_devtool_atexit_pc)
__nv_reservedSMEM_devtool_atexit_pc:
	.zero		8
	.weak		__nv_reservedSMEM_allocation_mask
	.type		__nv_reservedSMEM_allocation_mask,@object
	.size		__nv_reservedSMEM_allocation_mask,(.L_2 - __nv_reservedSMEM_allocation_mask)
__nv_reservedSMEM_allocation_mask:
	.zero		4
.L_2:


//--------------------- .nv.constant0.matmul_kernel --------------------------
	.section	.nv.constant0.matmul_kernel,"a",@progbits
	.sectionflags	@""
	.align	4
.nv.constant0.matmul_kernel:
	.zero		976


//--------------------- SYMBOLS --------------------------

	.type		.nv.reservedSmem.offset0,@object
	.size		.nv.reservedSmem.offset0,0x4
	.type		.nv.reservedSmem.cap,@object
	.size		.nv.reservedSmem.cap,0x4
